//
// Generated by NVIDIA NVVM Compiler
//
// Compiler Build ID: CL-36424714
// Cuda compilation tools, release 13.0, V13.0.88
// Based on NVVM 20.0.0
//

.version 9.0
.target sm_100
.address_size 64

	// .globl	_Z9vy_kerneliddddddddjdPjS_S_S_y
.func  (.param .align 16 .b8 func_retval0[16]) __internal_trig_reduction_slowpathd
(
	.param .b64 __internal_trig_reduction_slowpathd_param_0
)
;
.global .align 4 .b8 precalc_xorwow_matrix[102400];
.global .align 4 .b8 precalc_xorwow_offset_matrix[102400];
.global .align 4 .b8 mrg32k3aM1[2304];
.global .align 4 .b8 mrg32k3aM2[2304];
.global .align 4 .b8 mrg32k3aM1SubSeq[2016];
.global .align 4 .b8 mrg32k3aM2SubSeq[2016];
.global .align 4 .b8 mrg32k3aM1Seq[2304];
.global .align 4 .b8 mrg32k3aM2Seq[2304];
.const .align 8 .b8 __cr_lgamma_table[72];
.extern .shared .align 16 .b8 sdata[];
.global .align 8 .b8 __cudart_i2opi_d[144] = {8, 93, 141, 31, 177, 95, 251, 107, 234, 146, 82, 138, 247, 57, 7, 61, 123, 241, 229, 235, 199, 186, 39, 117, 45, 234, 95, 158, 102, 63, 70, 79, 183, 9, 203, 39, 207, 126, 54, 109, 31, 109, 10, 90, 139, 17, 47, 239, 15, 152, 5, 222, 255, 151, 248, 31, 59, 40, 249, 189, 139, 95, 132, 156, 244, 57, 83, 131, 57, 214, 145, 57, 65, 126, 95, 180, 38, 112, 156, 233, 132, 68, 187, 46, 245, 53, 130, 232, 62, 167, 41, 177, 28, 235, 29, 254, 28, 146, 209, 9, 234, 46, 73, 6, 224, 210, 77, 66, 58, 110, 36, 183, 97, 197, 187, 222, 171, 99, 81, 254, 65, 144, 67, 60, 153, 149, 98, 219, 192, 221, 52, 245, 209, 87, 39, 252, 41, 21, 68, 78, 110, 131, 249, 162};
.global .align 16 .b8 __cudart_sin_cos_coeffs[128] = {70, 210, 176, 44, 241, 229, 90, 190, 146, 227, 172, 105, 227, 29, 199, 62, 161, 98, 219, 25, 160, 1, 42, 191, 24, 8, 17, 17, 17, 17, 129, 63, 84, 85, 85, 85, 85, 85, 197, 191, 0, 0, 0, 0, 0, 0, 0, 0, 0, 0, 0, 0, 0, 0, 0, 0, 100, 129, 253, 32, 131, 255, 168, 189, 40, 133, 239, 193, 167, 238, 33, 62, 217, 230, 6, 142, 79, 126, 146, 190, 233, 188, 221, 25, 160, 1, 250, 62, 71, 93, 193, 22, 108, 193, 86, 191, 81, 85, 85, 85, 85, 85, 165, 63, 0, 0, 0, 0, 0, 0, 224, 191, 0, 0, 0, 0, 0, 0, 240, 63};

.visible .entry _Z9vy_kerneliddddddddjdPjS_S_S_y(
	.param .u32 _Z9vy_kerneliddddddddjdPjS_S_S_y_param_0,
	.param .f64 _Z9vy_kerneliddddddddjdPjS_S_S_y_param_1,
	.param .f64 _Z9vy_kerneliddddddddjdPjS_S_S_y_param_2,
	.param .f64 _Z9vy_kerneliddddddddjdPjS_S_S_y_param_3,
	.param .f64 _Z9vy_kerneliddddddddjdPjS_S_S_y_param_4,
	.param .f64 _Z9vy_kerneliddddddddjdPjS_S_S_y_param_5,
	.param .f64 _Z9vy_kerneliddddddddjdPjS_S_S_y_param_6,
	.param .f64 _Z9vy_kerneliddddddddjdPjS_S_S_y_param_7,
	.param .f64 _Z9vy_kerneliddddddddjdPjS_S_S_y_param_8,
	.param .u32 _Z9vy_kerneliddddddddjdPjS_S_S_y_param_9,
	.param .f64 _Z9vy_kerneliddddddddjdPjS_S_S_y_param_10,
	.param .u64 .ptr .align 1 _Z9vy_kerneliddddddddjdPjS_S_S_y_param_11,
	.param .u64 .ptr .align 1 _Z9vy_kerneliddddddddjdPjS_S_S_y_param_12,
	.param .u64 .ptr .align 1 _Z9vy_kerneliddddddddjdPjS_S_S_y_param_13,
	.param .u64 .ptr .align 1 _Z9vy_kerneliddddddddjdPjS_S_S_y_param_14,
	.param .u64 _Z9vy_kerneliddddddddjdPjS_S_S_y_param_15
)
{
	.reg .pred 	%p<94>;
	.reg .b32 	%r<959>;
	.reg .b64 	%rd<52>;
	.reg .b64 	%fd<490>;

	ld.param.u32 	%r286, [_Z9vy_kerneliddddddddjdPjS_S_S_y_param_0];
	ld.param.f64 	%fd115, [_Z9vy_kerneliddddddddjdPjS_S_S_y_param_1];
	ld.param.f64 	%fd116, [_Z9vy_kerneliddddddddjdPjS_S_S_y_param_2];
	ld.param.f64 	%fd117, [_Z9vy_kerneliddddddddjdPjS_S_S_y_param_3];
	ld.param.f64 	%fd118, [_Z9vy_kerneliddddddddjdPjS_S_S_y_param_4];
	ld.param.f64 	%fd119, [_Z9vy_kerneliddddddddjdPjS_S_S_y_param_5];
	ld.param.f64 	%fd120, [_Z9vy_kerneliddddddddjdPjS_S_S_y_param_6];
	ld.param.f64 	%fd121, [_Z9vy_kerneliddddddddjdPjS_S_S_y_param_7];
	ld.param.f64 	%fd122, [_Z9vy_kerneliddddddddjdPjS_S_S_y_param_8];
	ld.param.u32 	%r285, [_Z9vy_kerneliddddddddjdPjS_S_S_y_param_9];
	ld.param.f64 	%fd123, [_Z9vy_kerneliddddddddjdPjS_S_S_y_param_10];
	ld.param.u64 	%rd1, [_Z9vy_kerneliddddddddjdPjS_S_S_y_param_11];
	ld.param.u64 	%rd3, [_Z9vy_kerneliddddddddjdPjS_S_S_y_param_13];
	ld.param.u64 	%rd5, [_Z9vy_kerneliddddddddjdPjS_S_S_y_param_15];
	mov.u32 	%r1, %ctaid.x;
	setp.ge.s32 	%p1, %r1, %r286;
	@%p1 bra 	$L__BB0_111;
	mov.u32 	%r2, %tid.x;
	mov.u32 	%r956, %ntid.x;
	mul.wide.u32 	%rd6, %r1, %r956;
	cvt.u64.u32 	%rd7, %r2;
	add.s64 	%rd8, %rd6, %rd7;
	cvt.u32.u64 	%r4, %rd5;
	{ .reg .b32 tmp; mov.b64 {tmp, %r5}, %rd5; }
	cvt.u32.u64 	%r852, %rd8;
	{ .reg .b32 tmp; mov.b64 {tmp, %r851}, %rd8; }
	mov.b32 	%r846, 0;
	mov.b32 	%r288, -766435501;
	mul.hi.u32 	%r289, %r288, %r846;
	mov.b32 	%r290, -845247145;
	mul.hi.u32 	%r291, %r290, %r852;
	mul.lo.s32 	%r292, %r852, -845247145;
	xor.b32  	%r293, %r291, %r4;
	xor.b32  	%r294, %r289, %r851;
	xor.b32  	%r295, %r294, %r5;
	add.s32 	%r8, %r4, -1640531527;
	add.s32 	%r9, %r5, -1150833019;
	mul.hi.u32 	%r296, %r288, %r293;
	mul.lo.s32 	%r297, %r293, -766435501;
	mul.hi.u32 	%r298, %r290, %r295;
	mul.lo.s32 	%r299, %r295, -845247145;
	xor.b32  	%r300, %r292, %r298;
	xor.b32  	%r301, %r300, %r8;
	xor.b32  	%r302, %r296, %r9;
	add.s32 	%r10, %r4, 1013904242;
	add.s32 	%r11, %r5, 1993301258;
	mul.hi.u32 	%r303, %r288, %r301;
	mul.lo.s32 	%r304, %r301, -766435501;
	mul.hi.u32 	%r305, %r290, %r302;
	mul.lo.s32 	%r306, %r302, -845247145;
	xor.b32  	%r307, %r299, %r305;
	xor.b32  	%r308, %r307, %r10;
	xor.b32  	%r309, %r297, %r303;
	xor.b32  	%r310, %r309, %r11;
	add.s32 	%r12, %r4, -626627285;
	add.s32 	%r13, %r5, 842468239;
	mul.hi.u32 	%r311, %r288, %r308;
	mul.lo.s32 	%r312, %r308, -766435501;
	mul.hi.u32 	%r313, %r290, %r310;
	mul.lo.s32 	%r314, %r310, -845247145;
	xor.b32  	%r315, %r306, %r313;
	xor.b32  	%r316, %r315, %r12;
	xor.b32  	%r317, %r304, %r311;
	xor.b32  	%r318, %r317, %r13;
	add.s32 	%r14, %r4, 2027808484;
	add.s32 	%r15, %r5, -308364780;
	mul.hi.u32 	%r319, %r288, %r316;
	mul.lo.s32 	%r320, %r316, -766435501;
	mul.hi.u32 	%r321, %r290, %r318;
	mul.lo.s32 	%r322, %r318, -845247145;
	xor.b32  	%r323, %r314, %r321;
	xor.b32  	%r324, %r323, %r14;
	xor.b32  	%r325, %r312, %r319;
	xor.b32  	%r326, %r325, %r15;
	add.s32 	%r16, %r4, 387276957;
	add.s32 	%r17, %r5, -1459197799;
	mul.hi.u32 	%r327, %r288, %r324;
	mul.lo.s32 	%r328, %r324, -766435501;
	mul.hi.u32 	%r329, %r290, %r326;
	mul.lo.s32 	%r330, %r326, -845247145;
	xor.b32  	%r331, %r322, %r329;
	xor.b32  	%r332, %r331, %r16;
	xor.b32  	%r333, %r320, %r327;
	xor.b32  	%r334, %r333, %r17;
	add.s32 	%r18, %r4, -1253254570;
	add.s32 	%r19, %r5, 1684936478;
	mul.hi.u32 	%r335, %r288, %r332;
	mul.lo.s32 	%r336, %r332, -766435501;
	mul.hi.u32 	%r337, %r290, %r334;
	mul.lo.s32 	%r338, %r334, -845247145;
	xor.b32  	%r339, %r330, %r337;
	xor.b32  	%r340, %r339, %r18;
	xor.b32  	%r341, %r328, %r335;
	xor.b32  	%r342, %r341, %r19;
	add.s32 	%r20, %r4, 1401181199;
	add.s32 	%r21, %r5, 534103459;
	mul.hi.u32 	%r343, %r288, %r340;
	mul.lo.s32 	%r344, %r340, -766435501;
	mul.hi.u32 	%r345, %r290, %r342;
	mul.lo.s32 	%r346, %r342, -845247145;
	xor.b32  	%r347, %r338, %r345;
	xor.b32  	%r348, %r347, %r20;
	xor.b32  	%r349, %r336, %r343;
	xor.b32  	%r350, %r349, %r21;
	add.s32 	%r22, %r4, -239350328;
	add.s32 	%r23, %r5, -616729560;
	mul.hi.u32 	%r351, %r288, %r348;
	mul.lo.s32 	%r352, %r348, -766435501;
	mul.hi.u32 	%r353, %r290, %r350;
	mul.lo.s32 	%r354, %r350, -845247145;
	xor.b32  	%r355, %r346, %r353;
	xor.b32  	%r356, %r355, %r22;
	xor.b32  	%r357, %r344, %r351;
	xor.b32  	%r358, %r357, %r23;
	add.s32 	%r24, %r4, -1879881855;
	add.s32 	%r25, %r5, -1767562579;
	mul.hi.u32 	%r359, %r288, %r356;
	mul.lo.s32 	%r847, %r356, -766435501;
	mul.hi.u32 	%r360, %r290, %r358;
	mul.lo.s32 	%r849, %r358, -845247145;
	xor.b32  	%r361, %r354, %r360;
	xor.b32  	%r850, %r361, %r24;
	xor.b32  	%r362, %r352, %r359;
	xor.b32  	%r848, %r362, %r25;
	setp.ge.u32 	%p2, %r2, %r285;
	mov.u32 	%r853, %r846;
	mov.u32 	%r854, %r846;
	mov.u32 	%r784, %r846;
	@%p2 bra 	$L__BB0_5;
	mov.b32 	%r784, 0;
	mov.u64 	%rd11, __cudart_sin_cos_coeffs;
	mov.u32 	%r783, %r2;
	mov.f64 	%fd454, %fd116;
	mov.f64 	%fd455, %fd115;
	mov.u32 	%r854, %r784;
	mov.u32 	%r853, %r784;
	mov.u32 	%r49, %r847;
	mov.u32 	%r50, %r784;
$L__BB0_3:
	add.f64 	%fd3, %fd455, 0d3FF0000000000000;
	add.f64 	%fd4, %fd454, 0dBFE279A74590331D;
	mul.f64 	%fd124, %fd4, %fd4;
	fma.rn.f64 	%fd5, %fd3, %fd3, %fd124;
	add.f64 	%fd6, %fd455, 0dBFF0000000000000;
	add.f64 	%fd7, %fd454, 0dBFDA827999FCEF34;
	mul.f64 	%fd125, %fd7, %fd7;
	fma.rn.f64 	%fd8, %fd6, %fd6, %fd125;
	setp.geu.f64 	%p3, %fd5, 0d3FD5555555555555;
	@%p3 bra 	$L__BB0_9;
	mul.f64 	%fd130, %fd3, 0d3FD5555555555555;
	div.rn.f64 	%fd131, %fd130, %fd5;
	add.f64 	%fd455, %fd131, 0dBFF0000000000000;
	mul.f64 	%fd132, %fd4, 0d3FD5555555555555;
	div.rn.f64 	%fd133, %fd132, %fd5;
	add.f64 	%fd454, %fd133, 0d3FE279A74590331D;
	bra.uni 	$L__BB0_11;
$L__BB0_5:
	setp.ge.u32 	%p24, %r2, %r285;
	mov.b32 	%r832, 0;
	@%p24 bra 	$L__BB0_31;
	mov.b32 	%r832, 0;
	mov.u64 	%rd19, __cudart_sin_cos_coeffs;
	mov.u32 	%r831, %r2;
	mov.f64 	%fd463, %fd118;
	mov.f64 	%fd464, %fd117;
	mov.u32 	%r113, %r847;
	mov.u32 	%r114, %r846;
$L__BB0_7:
	add.f64 	%fd33, %fd464, 0d3FF0000000000000;
	add.f64 	%fd34, %fd463, 0dBFE279A74590331D;
	mul.f64 	%fd207, %fd34, %fd34;
	fma.rn.f64 	%fd35, %fd33, %fd33, %fd207;
	add.f64 	%fd36, %fd464, 0dBFF0000000000000;
	add.f64 	%fd37, %fd463, 0dBFDA827999FCEF34;
	mul.f64 	%fd208, %fd37, %fd37;
	fma.rn.f64 	%fd38, %fd36, %fd36, %fd208;
	setp.geu.f64 	%p25, %fd35, 0d3FD5555555555555;
	@%p25 bra 	$L__BB0_35;
	mul.f64 	%fd213, %fd33, 0d3FD5555555555555;
	div.rn.f64 	%fd214, %fd213, %fd35;
	add.f64 	%fd464, %fd214, 0dBFF0000000000000;
	mul.f64 	%fd215, %fd34, 0d3FD5555555555555;
	div.rn.f64 	%fd216, %fd215, %fd35;
	add.f64 	%fd463, %fd216, 0d3FE279A74590331D;
	bra.uni 	$L__BB0_37;
$L__BB0_9:
	setp.geu.f64 	%p4, %fd8, 0d3FC5F619980C433A;
	@%p4 bra 	$L__BB0_11;
	mul.f64 	%fd126, %fd6, 0d3FC5F619980C433A;
	div.rn.f64 	%fd127, %fd126, %fd8;
	add.f64 	%fd455, %fd127, 0d3FF0000000000000;
	mul.f64 	%fd128, %fd7, 0d3FC5F619980C433A;
	div.rn.f64 	%fd129, %fd128, %fd8;
	add.f64 	%fd454, %fd129, 0d3FDA827999FCEF34;
$L__BB0_11:
	add.f64 	%fd134, %fd455, 0dBFED06DFDB81F733;
	add.f64 	%fd135, %fd454, 0dBFDAFEA47C5EB8C2;
	mul.f64 	%fd136, %fd135, %fd135;
	fma.rn.f64 	%fd137, %fd134, %fd134, %fd136;
	sqrt.rn.f64 	%fd138, %fd137;
	add.f64 	%fd139, %fd138, 0dBF9B76FA0A733089;
	add.f64 	%fd140, %fd455, 0d3FEA7753A117FB2A;
	add.f64 	%fd141, %fd454, 0dBFE206190288AD81;
	mul.f64 	%fd142, %fd141, %fd141;
	fma.rn.f64 	%fd143, %fd140, %fd140, %fd142;
	sqrt.rn.f64 	%fd144, %fd143;
	add.f64 	%fd145, %fd144, 0dBFA25671432C3D16;
	setp.lt.f64 	%p5, %fd139, %fd145;
	selp.f64 	%fd146, %fd139, %fd145, %p5;
	mul.f64 	%fd147, %fd454, %fd454;
	fma.rn.f64 	%fd148, %fd455, %fd455, %fd147;
	sqrt.rn.f64 	%fd149, %fd148;
	mov.f64 	%fd150, 0d3FF0000000000000;
	sub.f64 	%fd151, %fd150, %fd149;
	setp.lt.f64 	%p6, %fd146, %fd151;
	selp.f64 	%fd15, %fd146, %fd151, %p6;
	setp.geu.f64 	%p7, %fd15, %fd123;
	@%p7 bra 	$L__BB0_13;
	setp.gt.f64 	%p22, %fd454, 0d3FB999999999999A;
	selp.u32 	%r457, 1, 0, %p22;
	add.s32 	%r784, %r784, %r457;
	add.s32 	%r783, %r783, %r956;
	mov.u32 	%r846, %r50;
	mov.u32 	%r847, %r49;
	mov.f64 	%fd455, %fd115;
	mov.f64 	%fd454, %fd116;
	bra.uni 	$L__BB0_30;
$L__BB0_13:
	mov.b32 	%r846, 2;
	setp.eq.s32 	%p8, %r50, 1;
	mov.u32 	%r797, %r849;
	mov.u32 	%r847, %r49;
	@%p8 bra 	$L__BB0_22;
	setp.eq.s32 	%p9, %r50, 3;
	@%p9 bra 	$L__BB0_18;
	setp.ne.s32 	%p10, %r50, 2;
	@%p10 bra 	$L__BB0_17;
	mov.b32 	%r846, 3;
	mov.u32 	%r797, %r848;
	mov.u32 	%r847, %r49;
	bra.uni 	$L__BB0_22;
$L__BB0_17:
	add.s32 	%r846, %r50, 1;
	mov.u32 	%r797, %r850;
	mov.u32 	%r847, %r49;
	bra.uni 	$L__BB0_22;
$L__BB0_18:
	add.s32 	%r854, %r854, 1;
	setp.ne.s32 	%p11, %r854, 0;
	@%p11 bra 	$L__BB0_21;
	add.s32 	%r853, %r853, 1;
	setp.ne.s32 	%p12, %r853, 0;
	@%p12 bra 	$L__BB0_21;
	add.s32 	%r852, %r852, 1;
	setp.eq.s32 	%p13, %r852, 0;
	selp.u32 	%r366, 1, 0, %p13;
	add.s32 	%r851, %r851, %r366;
	mov.b32 	%r853, 0;
$L__BB0_21:
	mov.b32 	%r368, -766435501;
	mul.hi.u32 	%r369, %r368, %r854;
	mul.lo.s32 	%r370, %r854, -766435501;
	mov.b32 	%r371, -845247145;
	mul.hi.u32 	%r372, %r371, %r852;
	mul.lo.s32 	%r373, %r852, -845247145;
	xor.b32  	%r374, %r372, %r4;
	xor.b32  	%r375, %r374, %r853;
	xor.b32  	%r376, %r369, %r5;
	xor.b32  	%r377, %r376, %r851;
	mul.hi.u32 	%r378, %r368, %r375;
	mul.lo.s32 	%r379, %r375, -766435501;
	mul.hi.u32 	%r380, %r371, %r377;
	mul.lo.s32 	%r381, %r377, -845247145;
	xor.b32  	%r382, %r373, %r380;
	xor.b32  	%r383, %r382, %r8;
	xor.b32  	%r384, %r370, %r378;
	xor.b32  	%r385, %r384, %r9;
	mul.hi.u32 	%r386, %r368, %r383;
	mul.lo.s32 	%r387, %r383, -766435501;
	mul.hi.u32 	%r388, %r371, %r385;
	mul.lo.s32 	%r389, %r385, -845247145;
	xor.b32  	%r390, %r381, %r388;
	xor.b32  	%r391, %r390, %r10;
	xor.b32  	%r392, %r379, %r386;
	xor.b32  	%r393, %r392, %r11;
	mul.hi.u32 	%r394, %r368, %r391;
	mul.lo.s32 	%r395, %r391, -766435501;
	mul.hi.u32 	%r396, %r371, %r393;
	mul.lo.s32 	%r397, %r393, -845247145;
	xor.b32  	%r398, %r389, %r396;
	xor.b32  	%r399, %r398, %r12;
	xor.b32  	%r400, %r387, %r394;
	xor.b32  	%r401, %r400, %r13;
	mul.hi.u32 	%r402, %r368, %r399;
	mul.lo.s32 	%r403, %r399, -766435501;
	mul.hi.u32 	%r404, %r371, %r401;
	mul.lo.s32 	%r405, %r401, -845247145;
	xor.b32  	%r406, %r397, %r404;
	xor.b32  	%r407, %r406, %r14;
	xor.b32  	%r408, %r395, %r402;
	xor.b32  	%r409, %r408, %r15;
	mul.hi.u32 	%r410, %r368, %r407;
	mul.lo.s32 	%r411, %r407, -766435501;
	mul.hi.u32 	%r412, %r371, %r409;
	mul.lo.s32 	%r413, %r409, -845247145;
	xor.b32  	%r414, %r405, %r412;
	xor.b32  	%r415, %r414, %r16;
	xor.b32  	%r416, %r403, %r410;
	xor.b32  	%r417, %r416, %r17;
	mul.hi.u32 	%r418, %r368, %r415;
	mul.lo.s32 	%r419, %r415, -766435501;
	mul.hi.u32 	%r420, %r371, %r417;
	mul.lo.s32 	%r421, %r417, -845247145;
	xor.b32  	%r422, %r413, %r420;
	xor.b32  	%r423, %r422, %r18;
	xor.b32  	%r424, %r411, %r418;
	xor.b32  	%r425, %r424, %r19;
	mul.hi.u32 	%r426, %r368, %r423;
	mul.lo.s32 	%r427, %r423, -766435501;
	mul.hi.u32 	%r428, %r371, %r425;
	mul.lo.s32 	%r429, %r425, -845247145;
	xor.b32  	%r430, %r421, %r428;
	xor.b32  	%r431, %r430, %r20;
	xor.b32  	%r432, %r419, %r426;
	xor.b32  	%r433, %r432, %r21;
	mul.hi.u32 	%r434, %r368, %r431;
	mul.lo.s32 	%r435, %r431, -766435501;
	mul.hi.u32 	%r436, %r371, %r433;
	mul.lo.s32 	%r437, %r433, -845247145;
	xor.b32  	%r438, %r429, %r436;
	xor.b32  	%r439, %r438, %r22;
	xor.b32  	%r440, %r427, %r434;
	xor.b32  	%r441, %r440, %r23;
	mul.hi.u32 	%r442, %r368, %r439;
	mul.lo.s32 	%r847, %r439, -766435501;
	mul.hi.u32 	%r443, %r371, %r441;
	mul.lo.s32 	%r849, %r441, -845247145;
	xor.b32  	%r444, %r437, %r443;
	xor.b32  	%r850, %r444, %r24;
	xor.b32  	%r445, %r435, %r442;
	xor.b32  	%r848, %r445, %r25;
	mov.b32 	%r846, 0;
	mov.u32 	%r797, %r49;
$L__BB0_22:
	mov.f64 	%fd152, 0d0000000000000000;
	mov.f64 	%fd153, 0d7FF0000000000000;
	mul.rn.f64 	%fd459, %fd153, %fd152;
	cvt.rn.f64.u32 	%fd154, %r797;
	fma.rn.f64 	%fd155, %fd154, 0d3DF0000000000000, 0d3DF0000000000000;
	mul.f64 	%fd17, %fd155, 0d401921FB54442D18;
	setp.eq.f64 	%p14, %fd17, 0d7FF0000000000000;
	mov.b32 	%r808, 1;
	@%p14 bra 	$L__BB0_26;
	mul.f64 	%fd156, %fd17, 0d3FE45F306DC9C883;
	cvt.rni.s32.f64 	%r807, %fd156;
	cvt.rn.f64.s32 	%fd157, %r807;
	fma.rn.f64 	%fd158, %fd157, 0dBFF921FB54442D18, %fd17;
	fma.rn.f64 	%fd159, %fd157, 0dBC91A62633145C00, %fd158;
	fma.rn.f64 	%fd459, %fd157, 0dB97B839A252049C0, %fd159;
	setp.ltu.f64 	%p15, %fd17, 0d41E0000000000000;
	@%p15 bra 	$L__BB0_25;
	{ // callseq 0, 0
	.param .b64 param0;
	st.param.f64 	[param0], %fd17;
	.param .align 16 .b8 retval0[16];
	call.uni (retval0), 
	__internal_trig_reduction_slowpathd, 
	(
	param0
	);
	ld.param.f64 	%fd459, [retval0];
	ld.param.b32 	%r807, [retval0+8];
	} // callseq 0
$L__BB0_25:
	add.s32 	%r808, %r807, 1;
$L__BB0_26:
	mov.f64 	%fd161, 0d0000000000000000;
	mov.f64 	%fd162, 0d7FF0000000000000;
	mul.rn.f64 	%fd460, %fd162, %fd161;
	shl.b32 	%r450, %r808, 6;
	cvt.u64.u32 	%rd9, %r450;
	and.b64  	%rd10, %rd9, 64;
	add.s64 	%rd12, %rd11, %rd10;
	mul.rn.f64 	%fd163, %fd459, %fd459;
	and.b32  	%r451, %r808, 1;
	setp.eq.b32 	%p17, %r451, 1;
	selp.f64 	%fd164, 0dBDA8FF8320FD8164, 0d3DE5DB65F9785EBA, %p17;
	ld.global.nc.v2.f64 	{%fd165, %fd166}, [%rd12];
	fma.rn.f64 	%fd167, %fd164, %fd163, %fd165;
	fma.rn.f64 	%fd168, %fd167, %fd163, %fd166;
	ld.global.nc.v2.f64 	{%fd169, %fd170}, [%rd12+16];
	fma.rn.f64 	%fd171, %fd168, %fd163, %fd169;
	fma.rn.f64 	%fd172, %fd171, %fd163, %fd170;
	ld.global.nc.v2.f64 	{%fd173, %fd174}, [%rd12+32];
	fma.rn.f64 	%fd175, %fd172, %fd163, %fd173;
	fma.rn.f64 	%fd176, %fd175, %fd163, %fd174;
	fma.rn.f64 	%fd177, %fd176, %fd459, %fd459;
	fma.rn.f64 	%fd178, %fd176, %fd163, 0d3FF0000000000000;
	selp.f64 	%fd179, %fd178, %fd177, %p17;
	and.b32  	%r452, %r808, 2;
	setp.eq.s32 	%p18, %r452, 0;
	sub.f64 	%fd180, %fd161, %fd179;
	selp.f64 	%fd181, %fd179, %fd180, %p18;
	fma.rn.f64 	%fd455, %fd15, %fd181, %fd455;
	mov.b32 	%r809, 0;
	@%p14 bra 	$L__BB0_29;
	mul.f64 	%fd182, %fd17, 0d3FE45F306DC9C883;
	cvt.rni.s32.f64 	%r809, %fd182;
	cvt.rn.f64.s32 	%fd183, %r809;
	fma.rn.f64 	%fd184, %fd183, 0dBFF921FB54442D18, %fd17;
	fma.rn.f64 	%fd185, %fd183, 0dBC91A62633145C00, %fd184;
	fma.rn.f64 	%fd460, %fd183, 0dB97B839A252049C0, %fd185;
	setp.ltu.f64 	%p19, %fd17, 0d41E0000000000000;
	@%p19 bra 	$L__BB0_29;
	{ // callseq 1, 0
	.param .b64 param0;
	st.param.f64 	[param0], %fd17;
	.param .align 16 .b8 retval0[16];
	call.uni (retval0), 
	__internal_trig_reduction_slowpathd, 
	(
	param0
	);
	ld.param.f64 	%fd460, [retval0];
	ld.param.b32 	%r809, [retval0+8];
	} // callseq 1
$L__BB0_29:
	shl.b32 	%r454, %r809, 6;
	cvt.u64.u32 	%rd13, %r454;
	and.b64  	%rd14, %rd13, 64;
	add.s64 	%rd16, %rd11, %rd14;
	mul.rn.f64 	%fd187, %fd460, %fd460;
	and.b32  	%r455, %r809, 1;
	setp.eq.b32 	%p20, %r455, 1;
	selp.f64 	%fd188, 0dBDA8FF8320FD8164, 0d3DE5DB65F9785EBA, %p20;
	ld.global.nc.v2.f64 	{%fd189, %fd190}, [%rd16];
	fma.rn.f64 	%fd191, %fd188, %fd187, %fd189;
	fma.rn.f64 	%fd192, %fd191, %fd187, %fd190;
	ld.global.nc.v2.f64 	{%fd193, %fd194}, [%rd16+16];
	fma.rn.f64 	%fd195, %fd192, %fd187, %fd193;
	fma.rn.f64 	%fd196, %fd195, %fd187, %fd194;
	ld.global.nc.v2.f64 	{%fd197, %fd198}, [%rd16+32];
	fma.rn.f64 	%fd199, %fd196, %fd187, %fd197;
	fma.rn.f64 	%fd200, %fd199, %fd187, %fd198;
	fma.rn.f64 	%fd201, %fd200, %fd460, %fd460;
	fma.rn.f64 	%fd202, %fd200, %fd187, 0d3FF0000000000000;
	selp.f64 	%fd203, %fd202, %fd201, %p20;
	and.b32  	%r456, %r809, 2;
	setp.eq.s32 	%p21, %r456, 0;
	mov.f64 	%fd204, 0d0000000000000000;
	sub.f64 	%fd205, %fd204, %fd203;
	selp.f64 	%fd206, %fd203, %fd205, %p21;
	fma.rn.f64 	%fd454, %fd15, %fd206, %fd454;
	mov.u32 	%r49, %r847;
	mov.u32 	%r50, %r846;
$L__BB0_30:
	setp.lt.u32 	%p23, %r783, %r285;
	@%p23 bra 	$L__BB0_3;
	bra.uni 	$L__BB0_5;
$L__BB0_31:
	setp.ge.u32 	%p46, %r2, %r285;
	mov.b32 	%r880, 0;
	@%p46 bra 	$L__BB0_57;
	mov.f64 	%fd290, 0d0000000000000000;
	mov.f64 	%fd291, 0d7FF0000000000000;
	mul.rn.f64 	%fd30, %fd291, %fd290;
	mov.b32 	%r880, 0;
	mov.u64 	%rd27, __cudart_sin_cos_coeffs;
	mov.u32 	%r879, %r2;
	mov.f64 	%fd472, %fd120;
	mov.f64 	%fd473, %fd119;
	mov.u32 	%r177, %r847;
	mov.u32 	%r178, %r846;
$L__BB0_33:
	add.f64 	%fd63, %fd473, 0d3FF0000000000000;
	add.f64 	%fd64, %fd472, 0dBFE279A74590331D;
	mul.f64 	%fd292, %fd64, %fd64;
	fma.rn.f64 	%fd65, %fd63, %fd63, %fd292;
	add.f64 	%fd66, %fd473, 0dBFF0000000000000;
	add.f64 	%fd67, %fd472, 0dBFDA827999FCEF34;
	mul.f64 	%fd293, %fd67, %fd67;
	fma.rn.f64 	%fd68, %fd66, %fd66, %fd293;
	setp.geu.f64 	%p47, %fd65, 0d3FD5555555555555;
	@%p47 bra 	$L__BB0_61;
	mul.f64 	%fd298, %fd63, 0d3FD5555555555555;
	div.rn.f64 	%fd299, %fd298, %fd65;
	add.f64 	%fd473, %fd299, 0dBFF0000000000000;
	mul.f64 	%fd300, %fd64, 0d3FD5555555555555;
	div.rn.f64 	%fd301, %fd300, %fd65;
	add.f64 	%fd472, %fd301, 0d3FE279A74590331D;
	bra.uni 	$L__BB0_63;
$L__BB0_35:
	setp.geu.f64 	%p26, %fd38, 0d3FC5F619980C433A;
	@%p26 bra 	$L__BB0_37;
	mul.f64 	%fd209, %fd36, 0d3FC5F619980C433A;
	div.rn.f64 	%fd210, %fd209, %fd38;
	add.f64 	%fd464, %fd210, 0d3FF0000000000000;
	mul.f64 	%fd211, %fd37, 0d3FC5F619980C433A;
	div.rn.f64 	%fd212, %fd211, %fd38;
	add.f64 	%fd463, %fd212, 0d3FDA827999FCEF34;
$L__BB0_37:
	add.f64 	%fd217, %fd464, 0dBFED06DFDB81F733;
	add.f64 	%fd218, %fd463, 0dBFDAFEA47C5EB8C2;
	mul.f64 	%fd219, %fd218, %fd218;
	fma.rn.f64 	%fd220, %fd217, %fd217, %fd219;
	sqrt.rn.f64 	%fd221, %fd220;
	add.f64 	%fd222, %fd221, 0dBF9B76FA0A733089;
	add.f64 	%fd223, %fd464, 0d3FEA7753A117FB2A;
	add.f64 	%fd224, %fd463, 0dBFE206190288AD81;
	mul.f64 	%fd225, %fd224, %fd224;
	fma.rn.f64 	%fd226, %fd223, %fd223, %fd225;
	sqrt.rn.f64 	%fd227, %fd226;
	add.f64 	%fd228, %fd227, 0dBFA25671432C3D16;
	setp.lt.f64 	%p27, %fd222, %fd228;
	selp.f64 	%fd229, %fd222, %fd228, %p27;
	mul.f64 	%fd230, %fd463, %fd463;
	fma.rn.f64 	%fd231, %fd464, %fd464, %fd230;
	sqrt.rn.f64 	%fd232, %fd231;
	mov.f64 	%fd233, 0d3FF0000000000000;
	sub.f64 	%fd234, %fd233, %fd232;
	setp.lt.f64 	%p28, %fd229, %fd234;
	selp.f64 	%fd45, %fd229, %fd234, %p28;
	setp.geu.f64 	%p29, %fd45, %fd123;
	@%p29 bra 	$L__BB0_39;
	setp.gt.f64 	%p44, %fd463, 0d3FB999999999999A;
	selp.u32 	%r553, 1, 0, %p44;
	add.s32 	%r832, %r832, %r553;
	add.s32 	%r831, %r831, %r956;
	mov.u32 	%r846, %r114;
	mov.u32 	%r847, %r113;
	mov.f64 	%fd464, %fd117;
	mov.f64 	%fd463, %fd118;
	bra.uni 	$L__BB0_56;
$L__BB0_39:
	mov.b32 	%r846, 2;
	setp.eq.s32 	%p30, %r114, 1;
	mov.u32 	%r845, %r849;
	mov.u32 	%r847, %r113;
	@%p30 bra 	$L__BB0_48;
	setp.eq.s32 	%p31, %r114, 3;
	@%p31 bra 	$L__BB0_44;
	setp.ne.s32 	%p32, %r114, 2;
	@%p32 bra 	$L__BB0_43;
	mov.b32 	%r846, 3;
	mov.u32 	%r845, %r848;
	mov.u32 	%r847, %r113;
	bra.uni 	$L__BB0_48;
$L__BB0_43:
	add.s32 	%r846, %r114, 1;
	mov.u32 	%r845, %r850;
	mov.u32 	%r847, %r113;
	bra.uni 	$L__BB0_48;
$L__BB0_44:
	add.s32 	%r854, %r854, 1;
	setp.ne.s32 	%p33, %r854, 0;
	@%p33 bra 	$L__BB0_47;
	add.s32 	%r853, %r853, 1;
	setp.ne.s32 	%p34, %r853, 0;
	@%p34 bra 	$L__BB0_47;
	add.s32 	%r852, %r852, 1;
	setp.eq.s32 	%p35, %r852, 0;
	selp.u32 	%r462, 1, 0, %p35;
	add.s32 	%r851, %r851, %r462;
	mov.b32 	%r853, 0;
$L__BB0_47:
	mov.b32 	%r464, -766435501;
	mul.hi.u32 	%r465, %r464, %r854;
	mul.lo.s32 	%r466, %r854, -766435501;
	mov.b32 	%r467, -845247145;
	mul.hi.u32 	%r468, %r467, %r852;
	mul.lo.s32 	%r469, %r852, -845247145;
	xor.b32  	%r470, %r468, %r4;
	xor.b32  	%r471, %r470, %r853;
	xor.b32  	%r472, %r465, %r5;
	xor.b32  	%r473, %r472, %r851;
	mul.hi.u32 	%r474, %r464, %r471;
	mul.lo.s32 	%r475, %r471, -766435501;
	mul.hi.u32 	%r476, %r467, %r473;
	mul.lo.s32 	%r477, %r473, -845247145;
	xor.b32  	%r478, %r469, %r476;
	xor.b32  	%r479, %r478, %r8;
	xor.b32  	%r480, %r466, %r474;
	xor.b32  	%r481, %r480, %r9;
	mul.hi.u32 	%r482, %r464, %r479;
	mul.lo.s32 	%r483, %r479, -766435501;
	mul.hi.u32 	%r484, %r467, %r481;
	mul.lo.s32 	%r485, %r481, -845247145;
	xor.b32  	%r486, %r477, %r484;
	xor.b32  	%r487, %r486, %r10;
	xor.b32  	%r488, %r475, %r482;
	xor.b32  	%r489, %r488, %r11;
	mul.hi.u32 	%r490, %r464, %r487;
	mul.lo.s32 	%r491, %r487, -766435501;
	mul.hi.u32 	%r492, %r467, %r489;
	mul.lo.s32 	%r493, %r489, -845247145;
	xor.b32  	%r494, %r485, %r492;
	xor.b32  	%r495, %r494, %r12;
	xor.b32  	%r496, %r483, %r490;
	xor.b32  	%r497, %r496, %r13;
	mul.hi.u32 	%r498, %r464, %r495;
	mul.lo.s32 	%r499, %r495, -766435501;
	mul.hi.u32 	%r500, %r467, %r497;
	mul.lo.s32 	%r501, %r497, -845247145;
	xor.b32  	%r502, %r493, %r500;
	xor.b32  	%r503, %r502, %r14;
	xor.b32  	%r504, %r491, %r498;
	xor.b32  	%r505, %r504, %r15;
	mul.hi.u32 	%r506, %r464, %r503;
	mul.lo.s32 	%r507, %r503, -766435501;
	mul.hi.u32 	%r508, %r467, %r505;
	mul.lo.s32 	%r509, %r505, -845247145;
	xor.b32  	%r510, %r501, %r508;
	xor.b32  	%r511, %r510, %r16;
	xor.b32  	%r512, %r499, %r506;
	xor.b32  	%r513, %r512, %r17;
	mul.hi.u32 	%r514, %r464, %r511;
	mul.lo.s32 	%r515, %r511, -766435501;
	mul.hi.u32 	%r516, %r467, %r513;
	mul.lo.s32 	%r517, %r513, -845247145;
	xor.b32  	%r518, %r509, %r516;
	xor.b32  	%r519, %r518, %r18;
	xor.b32  	%r520, %r507, %r514;
	xor.b32  	%r521, %r520, %r19;
	mul.hi.u32 	%r522, %r464, %r519;
	mul.lo.s32 	%r523, %r519, -766435501;
	mul.hi.u32 	%r524, %r467, %r521;
	mul.lo.s32 	%r525, %r521, -845247145;
	xor.b32  	%r526, %r517, %r524;
	xor.b32  	%r527, %r526, %r20;
	xor.b32  	%r528, %r515, %r522;
	xor.b32  	%r529, %r528, %r21;
	mul.hi.u32 	%r530, %r464, %r527;
	mul.lo.s32 	%r531, %r527, -766435501;
	mul.hi.u32 	%r532, %r467, %r529;
	mul.lo.s32 	%r533, %r529, -845247145;
	xor.b32  	%r534, %r525, %r532;
	xor.b32  	%r535, %r534, %r22;
	xor.b32  	%r536, %r523, %r530;
	xor.b32  	%r537, %r536, %r23;
	mul.hi.u32 	%r538, %r464, %r535;
	mul.lo.s32 	%r847, %r535, -766435501;
	mul.hi.u32 	%r539, %r467, %r537;
	mul.lo.s32 	%r849, %r537, -845247145;
	xor.b32  	%r540, %r533, %r539;
	xor.b32  	%r850, %r540, %r24;
	xor.b32  	%r541, %r531, %r538;
	xor.b32  	%r848, %r541, %r25;
	mov.b32 	%r846, 0;
	mov.u32 	%r845, %r113;
$L__BB0_48:
	mov.f64 	%fd235, 0d0000000000000000;
	mov.f64 	%fd236, 0d7FF0000000000000;
	mul.rn.f64 	%fd468, %fd236, %fd235;
	cvt.rn.f64.u32 	%fd237, %r845;
	fma.rn.f64 	%fd238, %fd237, 0d3DF0000000000000, 0d3DF0000000000000;
	mul.f64 	%fd47, %fd238, 0d401921FB54442D18;
	setp.eq.f64 	%p36, %fd47, 0d7FF0000000000000;
	mov.b32 	%r856, 1;
	@%p36 bra 	$L__BB0_52;
	mul.f64 	%fd239, %fd47, 0d3FE45F306DC9C883;
	cvt.rni.s32.f64 	%r855, %fd239;
	cvt.rn.f64.s32 	%fd240, %r855;
	fma.rn.f64 	%fd241, %fd240, 0dBFF921FB54442D18, %fd47;
	fma.rn.f64 	%fd242, %fd240, 0dBC91A62633145C00, %fd241;
	fma.rn.f64 	%fd468, %fd240, 0dB97B839A252049C0, %fd242;
	setp.ltu.f64 	%p37, %fd47, 0d41E0000000000000;
	@%p37 bra 	$L__BB0_51;
	{ // callseq 2, 0
	.param .b64 param0;
	st.param.f64 	[param0], %fd47;
	.param .align 16 .b8 retval0[16];
	call.uni (retval0), 
	__internal_trig_reduction_slowpathd, 
	(
	param0
	);
	ld.param.f64 	%fd468, [retval0];
	ld.param.b32 	%r855, [retval0+8];
	} // callseq 2
$L__BB0_51:
	add.s32 	%r856, %r855, 1;
$L__BB0_52:
	mov.f64 	%fd244, 0d0000000000000000;
	mov.f64 	%fd245, 0d7FF0000000000000;
	mul.rn.f64 	%fd469, %fd245, %fd244;
	shl.b32 	%r546, %r856, 6;
	cvt.u64.u32 	%rd17, %r546;
	and.b64  	%rd18, %rd17, 64;
	add.s64 	%rd20, %rd19, %rd18;
	mul.rn.f64 	%fd246, %fd468, %fd468;
	and.b32  	%r547, %r856, 1;
	setp.eq.b32 	%p39, %r547, 1;
	selp.f64 	%fd247, 0dBDA8FF8320FD8164, 0d3DE5DB65F9785EBA, %p39;
	ld.global.nc.v2.f64 	{%fd248, %fd249}, [%rd20];
	fma.rn.f64 	%fd250, %fd247, %fd246, %fd248;
	fma.rn.f64 	%fd251, %fd250, %fd246, %fd249;
	ld.global.nc.v2.f64 	{%fd252, %fd253}, [%rd20+16];
	fma.rn.f64 	%fd254, %fd251, %fd246, %fd252;
	fma.rn.f64 	%fd255, %fd254, %fd246, %fd253;
	ld.global.nc.v2.f64 	{%fd256, %fd257}, [%rd20+32];
	fma.rn.f64 	%fd258, %fd255, %fd246, %fd256;
	fma.rn.f64 	%fd259, %fd258, %fd246, %fd257;
	fma.rn.f64 	%fd260, %fd259, %fd468, %fd468;
	fma.rn.f64 	%fd261, %fd259, %fd246, 0d3FF0000000000000;
	selp.f64 	%fd262, %fd261, %fd260, %p39;
	and.b32  	%r548, %r856, 2;
	setp.eq.s32 	%p40, %r548, 0;
	sub.f64 	%fd263, %fd244, %fd262;
	selp.f64 	%fd264, %fd262, %fd263, %p40;
	fma.rn.f64 	%fd464, %fd45, %fd264, %fd464;
	mov.b32 	%r857, 0;
	@%p36 bra 	$L__BB0_55;
	mul.f64 	%fd265, %fd47, 0d3FE45F306DC9C883;
	cvt.rni.s32.f64 	%r857, %fd265;
	cvt.rn.f64.s32 	%fd266, %r857;
	fma.rn.f64 	%fd267, %fd266, 0dBFF921FB54442D18, %fd47;
	fma.rn.f64 	%fd268, %fd266, 0dBC91A62633145C00, %fd267;
	fma.rn.f64 	%fd469, %fd266, 0dB97B839A252049C0, %fd268;
	setp.ltu.f64 	%p41, %fd47, 0d41E0000000000000;
	@%p41 bra 	$L__BB0_55;
	{ // callseq 3, 0
	.param .b64 param0;
	st.param.f64 	[param0], %fd47;
	.param .align 16 .b8 retval0[16];
	call.uni (retval0), 
	__internal_trig_reduction_slowpathd, 
	(
	param0
	);
	ld.param.f64 	%fd469, [retval0];
	ld.param.b32 	%r857, [retval0+8];
	} // callseq 3
$L__BB0_55:
	shl.b32 	%r550, %r857, 6;
	cvt.u64.u32 	%rd21, %r550;
	and.b64  	%rd22, %rd21, 64;
	add.s64 	%rd24, %rd19, %rd22;
	mul.rn.f64 	%fd270, %fd469, %fd469;
	and.b32  	%r551, %r857, 1;
	setp.eq.b32 	%p42, %r551, 1;
	selp.f64 	%fd271, 0dBDA8FF8320FD8164, 0d3DE5DB65F9785EBA, %p42;
	ld.global.nc.v2.f64 	{%fd272, %fd273}, [%rd24];
	fma.rn.f64 	%fd274, %fd271, %fd270, %fd272;
	fma.rn.f64 	%fd275, %fd274, %fd270, %fd273;
	ld.global.nc.v2.f64 	{%fd276, %fd277}, [%rd24+16];
	fma.rn.f64 	%fd278, %fd275, %fd270, %fd276;
	fma.rn.f64 	%fd279, %fd278, %fd270, %fd277;
	ld.global.nc.v2.f64 	{%fd280, %fd281}, [%rd24+32];
	fma.rn.f64 	%fd282, %fd279, %fd270, %fd280;
	fma.rn.f64 	%fd283, %fd282, %fd270, %fd281;
	fma.rn.f64 	%fd284, %fd283, %fd469, %fd469;
	fma.rn.f64 	%fd285, %fd283, %fd270, 0d3FF0000000000000;
	selp.f64 	%fd286, %fd285, %fd284, %p42;
	and.b32  	%r552, %r857, 2;
	setp.eq.s32 	%p43, %r552, 0;
	mov.f64 	%fd287, 0d0000000000000000;
	sub.f64 	%fd288, %fd287, %fd286;
	selp.f64 	%fd289, %fd286, %fd288, %p43;
	fma.rn.f64 	%fd463, %fd45, %fd289, %fd463;
	mov.u32 	%r113, %r847;
	mov.u32 	%r114, %r846;
$L__BB0_56:
	setp.lt.u32 	%p45, %r831, %r285;
	@%p45 bra 	$L__BB0_7;
	bra.uni 	$L__BB0_31;
$L__BB0_57:
	setp.ge.u32 	%p68, %r2, %r285;
	mov.b32 	%r918, 0;
	@%p68 bra 	$L__BB0_105;
	mov.f64 	%fd372, 0d0000000000000000;
	mov.f64 	%fd373, 0d7FF0000000000000;
	mul.rn.f64 	%fd60, %fd373, %fd372;
	mov.b32 	%r918, 0;
	mov.u64 	%rd35, __cudart_sin_cos_coeffs;
	mov.u32 	%r917, %r2;
	mov.f64 	%fd481, %fd122;
	mov.f64 	%fd482, %fd121;
$L__BB0_59:
	add.f64 	%fd90, %fd482, 0d3FF0000000000000;
	add.f64 	%fd91, %fd481, 0dBFE279A74590331D;
	mul.f64 	%fd374, %fd91, %fd91;
	fma.rn.f64 	%fd92, %fd90, %fd90, %fd374;
	add.f64 	%fd93, %fd482, 0dBFF0000000000000;
	add.f64 	%fd94, %fd481, 0dBFDA827999FCEF34;
	mul.f64 	%fd375, %fd94, %fd94;
	fma.rn.f64 	%fd95, %fd93, %fd93, %fd375;
	setp.geu.f64 	%p69, %fd92, 0d3FD5555555555555;
	@%p69 bra 	$L__BB0_83;
	mul.f64 	%fd380, %fd90, 0d3FD5555555555555;
	div.rn.f64 	%fd381, %fd380, %fd92;
	add.f64 	%fd482, %fd381, 0dBFF0000000000000;
	mul.f64 	%fd382, %fd91, 0d3FD5555555555555;
	div.rn.f64 	%fd383, %fd382, %fd92;
	add.f64 	%fd481, %fd383, 0d3FE279A74590331D;
	bra.uni 	$L__BB0_85;
$L__BB0_61:
	setp.geu.f64 	%p48, %fd68, 0d3FC5F619980C433A;
	@%p48 bra 	$L__BB0_63;
	mul.f64 	%fd294, %fd66, 0d3FC5F619980C433A;
	div.rn.f64 	%fd295, %fd294, %fd68;
	add.f64 	%fd473, %fd295, 0d3FF0000000000000;
	mul.f64 	%fd296, %fd67, 0d3FC5F619980C433A;
	div.rn.f64 	%fd297, %fd296, %fd68;
	add.f64 	%fd472, %fd297, 0d3FDA827999FCEF34;
$L__BB0_63:
	add.f64 	%fd302, %fd473, 0dBFED06DFDB81F733;
	add.f64 	%fd303, %fd472, 0dBFDAFEA47C5EB8C2;
	mul.f64 	%fd304, %fd303, %fd303;
	fma.rn.f64 	%fd305, %fd302, %fd302, %fd304;
	sqrt.rn.f64 	%fd306, %fd305;
	add.f64 	%fd307, %fd306, 0dBF9B76FA0A733089;
	add.f64 	%fd308, %fd473, 0d3FEA7753A117FB2A;
	add.f64 	%fd309, %fd472, 0dBFE206190288AD81;
	mul.f64 	%fd310, %fd309, %fd309;
	fma.rn.f64 	%fd311, %fd308, %fd308, %fd310;
	sqrt.rn.f64 	%fd312, %fd311;
	add.f64 	%fd313, %fd312, 0dBFA25671432C3D16;
	setp.lt.f64 	%p49, %fd307, %fd313;
	selp.f64 	%fd314, %fd307, %fd313, %p49;
	mul.f64 	%fd315, %fd472, %fd472;
	fma.rn.f64 	%fd316, %fd473, %fd473, %fd315;
	sqrt.rn.f64 	%fd317, %fd316;
	mov.f64 	%fd318, 0d3FF0000000000000;
	sub.f64 	%fd319, %fd318, %fd317;
	setp.lt.f64 	%p50, %fd314, %fd319;
	selp.f64 	%fd75, %fd314, %fd319, %p50;
	setp.geu.f64 	%p51, %fd75, %fd123;
	@%p51 bra 	$L__BB0_65;
	setp.gt.f64 	%p66, %fd472, 0d3FB999999999999A;
	selp.u32 	%r649, 1, 0, %p66;
	add.s32 	%r880, %r880, %r649;
	add.s32 	%r879, %r879, %r956;
	mov.u32 	%r846, %r178;
	mov.u32 	%r847, %r177;
	mov.f64 	%fd473, %fd119;
	mov.f64 	%fd472, %fd120;
	bra.uni 	$L__BB0_82;
$L__BB0_65:
	mov.b32 	%r846, 2;
	setp.eq.s32 	%p52, %r178, 1;
	mov.u32 	%r893, %r849;
	mov.u32 	%r847, %r177;
	@%p52 bra 	$L__BB0_74;
	setp.eq.s32 	%p53, %r178, 3;
	@%p53 bra 	$L__BB0_70;
	setp.ne.s32 	%p54, %r178, 2;
	@%p54 bra 	$L__BB0_69;
	mov.b32 	%r846, 3;
	mov.u32 	%r893, %r848;
	mov.u32 	%r847, %r177;
	bra.uni 	$L__BB0_74;
$L__BB0_69:
	add.s32 	%r846, %r178, 1;
	mov.u32 	%r893, %r850;
	mov.u32 	%r847, %r177;
	bra.uni 	$L__BB0_74;
$L__BB0_70:
	add.s32 	%r854, %r854, 1;
	setp.ne.s32 	%p55, %r854, 0;
	@%p55 bra 	$L__BB0_73;
	add.s32 	%r853, %r853, 1;
	setp.ne.s32 	%p56, %r853, 0;
	@%p56 bra 	$L__BB0_73;
	add.s32 	%r852, %r852, 1;
	setp.eq.s32 	%p57, %r852, 0;
	selp.u32 	%r558, 1, 0, %p57;
	add.s32 	%r851, %r851, %r558;
	mov.b32 	%r853, 0;
$L__BB0_73:
	mov.b32 	%r560, -766435501;
	mul.hi.u32 	%r561, %r560, %r854;
	mul.lo.s32 	%r562, %r854, -766435501;
	mov.b32 	%r563, -845247145;
	mul.hi.u32 	%r564, %r563, %r852;
	mul.lo.s32 	%r565, %r852, -845247145;
	xor.b32  	%r566, %r564, %r4;
	xor.b32  	%r567, %r566, %r853;
	xor.b32  	%r568, %r561, %r5;
	xor.b32  	%r569, %r568, %r851;
	mul.hi.u32 	%r570, %r560, %r567;
	mul.lo.s32 	%r571, %r567, -766435501;
	mul.hi.u32 	%r572, %r563, %r569;
	mul.lo.s32 	%r573, %r569, -845247145;
	xor.b32  	%r574, %r565, %r572;
	xor.b32  	%r575, %r574, %r8;
	xor.b32  	%r576, %r562, %r570;
	xor.b32  	%r577, %r576, %r9;
	mul.hi.u32 	%r578, %r560, %r575;
	mul.lo.s32 	%r579, %r575, -766435501;
	mul.hi.u32 	%r580, %r563, %r577;
	mul.lo.s32 	%r581, %r577, -845247145;
	xor.b32  	%r582, %r573, %r580;
	xor.b32  	%r583, %r582, %r10;
	xor.b32  	%r584, %r571, %r578;
	xor.b32  	%r585, %r584, %r11;
	mul.hi.u32 	%r586, %r560, %r583;
	mul.lo.s32 	%r587, %r583, -766435501;
	mul.hi.u32 	%r588, %r563, %r585;
	mul.lo.s32 	%r589, %r585, -845247145;
	xor.b32  	%r590, %r581, %r588;
	xor.b32  	%r591, %r590, %r12;
	xor.b32  	%r592, %r579, %r586;
	xor.b32  	%r593, %r592, %r13;
	mul.hi.u32 	%r594, %r560, %r591;
	mul.lo.s32 	%r595, %r591, -766435501;
	mul.hi.u32 	%r596, %r563, %r593;
	mul.lo.s32 	%r597, %r593, -845247145;
	xor.b32  	%r598, %r589, %r596;
	xor.b32  	%r599, %r598, %r14;
	xor.b32  	%r600, %r587, %r594;
	xor.b32  	%r601, %r600, %r15;
	mul.hi.u32 	%r602, %r560, %r599;
	mul.lo.s32 	%r603, %r599, -766435501;
	mul.hi.u32 	%r604, %r563, %r601;
	mul.lo.s32 	%r605, %r601, -845247145;
	xor.b32  	%r606, %r597, %r604;
	xor.b32  	%r607, %r606, %r16;
	xor.b32  	%r608, %r595, %r602;
	xor.b32  	%r609, %r608, %r17;
	mul.hi.u32 	%r610, %r560, %r607;
	mul.lo.s32 	%r611, %r607, -766435501;
	mul.hi.u32 	%r612, %r563, %r609;
	mul.lo.s32 	%r613, %r609, -845247145;
	xor.b32  	%r614, %r605, %r612;
	xor.b32  	%r615, %r614, %r18;
	xor.b32  	%r616, %r603, %r610;
	xor.b32  	%r617, %r616, %r19;
	mul.hi.u32 	%r618, %r560, %r615;
	mul.lo.s32 	%r619, %r615, -766435501;
	mul.hi.u32 	%r620, %r563, %r617;
	mul.lo.s32 	%r621, %r617, -845247145;
	xor.b32  	%r622, %r613, %r620;
	xor.b32  	%r623, %r622, %r20;
	xor.b32  	%r624, %r611, %r618;
	xor.b32  	%r625, %r624, %r21;
	mul.hi.u32 	%r626, %r560, %r623;
	mul.lo.s32 	%r627, %r623, -766435501;
	mul.hi.u32 	%r628, %r563, %r625;
	mul.lo.s32 	%r629, %r625, -845247145;
	xor.b32  	%r630, %r621, %r628;
	xor.b32  	%r631, %r630, %r22;
	xor.b32  	%r632, %r619, %r626;
	xor.b32  	%r633, %r632, %r23;
	mul.hi.u32 	%r634, %r560, %r631;
	mul.lo.s32 	%r847, %r631, -766435501;
	mul.hi.u32 	%r635, %r563, %r633;
	mul.lo.s32 	%r849, %r633, -845247145;
	xor.b32  	%r636, %r629, %r635;
	xor.b32  	%r850, %r636, %r24;
	xor.b32  	%r637, %r627, %r634;
	xor.b32  	%r848, %r637, %r25;
	mov.b32 	%r846, 0;
	mov.u32 	%r893, %r177;
$L__BB0_74:
	cvt.rn.f64.u32 	%fd320, %r893;
	fma.rn.f64 	%fd321, %fd320, 0d3DF0000000000000, 0d3DF0000000000000;
	mul.f64 	%fd76, %fd321, 0d401921FB54442D18;
	setp.eq.f64 	%p58, %fd76, 0d7FF0000000000000;
	mov.b32 	%r904, 1;
	mov.f64 	%fd477, %fd30;
	@%p58 bra 	$L__BB0_78;
	mul.f64 	%fd322, %fd76, 0d3FE45F306DC9C883;
	cvt.rni.s32.f64 	%r903, %fd322;
	cvt.rn.f64.s32 	%fd323, %r903;
	fma.rn.f64 	%fd324, %fd323, 0dBFF921FB54442D18, %fd76;
	fma.rn.f64 	%fd325, %fd323, 0dBC91A62633145C00, %fd324;
	fma.rn.f64 	%fd477, %fd323, 0dB97B839A252049C0, %fd325;
	setp.ltu.f64 	%p59, %fd76, 0d41E0000000000000;
	@%p59 bra 	$L__BB0_77;
	{ // callseq 4, 0
	.param .b64 param0;
	st.param.f64 	[param0], %fd76;
	.param .align 16 .b8 retval0[16];
	call.uni (retval0), 
	__internal_trig_reduction_slowpathd, 
	(
	param0
	);
	ld.param.f64 	%fd477, [retval0];
	ld.param.b32 	%r903, [retval0+8];
	} // callseq 4
$L__BB0_77:
	add.s32 	%r904, %r903, 1;
$L__BB0_78:
	shl.b32 	%r642, %r904, 6;
	cvt.u64.u32 	%rd25, %r642;
	and.b64  	%rd26, %rd25, 64;
	add.s64 	%rd28, %rd27, %rd26;
	mul.rn.f64 	%fd327, %fd477, %fd477;
	and.b32  	%r643, %r904, 1;
	setp.eq.b32 	%p61, %r643, 1;
	selp.f64 	%fd328, 0dBDA8FF8320FD8164, 0d3DE5DB65F9785EBA, %p61;
	ld.global.nc.v2.f64 	{%fd329, %fd330}, [%rd28];
	fma.rn.f64 	%fd331, %fd328, %fd327, %fd329;
	fma.rn.f64 	%fd332, %fd331, %fd327, %fd330;
	ld.global.nc.v2.f64 	{%fd333, %fd334}, [%rd28+16];
	fma.rn.f64 	%fd335, %fd332, %fd327, %fd333;
	fma.rn.f64 	%fd336, %fd335, %fd327, %fd334;
	ld.global.nc.v2.f64 	{%fd337, %fd338}, [%rd28+32];
	fma.rn.f64 	%fd339, %fd336, %fd327, %fd337;
	fma.rn.f64 	%fd340, %fd339, %fd327, %fd338;
	fma.rn.f64 	%fd341, %fd340, %fd477, %fd477;
	fma.rn.f64 	%fd342, %fd340, %fd327, 0d3FF0000000000000;
	selp.f64 	%fd343, %fd342, %fd341, %p61;
	and.b32  	%r644, %r904, 2;
	setp.eq.s32 	%p62, %r644, 0;
	mov.f64 	%fd344, 0d0000000000000000;
	sub.f64 	%fd345, %fd344, %fd343;
	selp.f64 	%fd346, %fd343, %fd345, %p62;
	fma.rn.f64 	%fd473, %fd75, %fd346, %fd473;
	mov.b32 	%r905, 0;
	mov.f64 	%fd478, %fd30;
	@%p58 bra 	$L__BB0_81;
	mul.f64 	%fd347, %fd76, 0d3FE45F306DC9C883;
	cvt.rni.s32.f64 	%r905, %fd347;
	cvt.rn.f64.s32 	%fd348, %r905;
	fma.rn.f64 	%fd349, %fd348, 0dBFF921FB54442D18, %fd76;
	fma.rn.f64 	%fd350, %fd348, 0dBC91A62633145C00, %fd349;
	fma.rn.f64 	%fd478, %fd348, 0dB97B839A252049C0, %fd350;
	setp.ltu.f64 	%p63, %fd76, 0d41E0000000000000;
	@%p63 bra 	$L__BB0_81;
	{ // callseq 5, 0
	.param .b64 param0;
	st.param.f64 	[param0], %fd76;
	.param .align 16 .b8 retval0[16];
	call.uni (retval0), 
	__internal_trig_reduction_slowpathd, 
	(
	param0
	);
	ld.param.f64 	%fd478, [retval0];
	ld.param.b32 	%r905, [retval0+8];
	} // callseq 5
$L__BB0_81:
	shl.b32 	%r646, %r905, 6;
	cvt.u64.u32 	%rd29, %r646;
	and.b64  	%rd30, %rd29, 64;
	add.s64 	%rd32, %rd27, %rd30;
	mul.rn.f64 	%fd352, %fd478, %fd478;
	and.b32  	%r647, %r905, 1;
	setp.eq.b32 	%p64, %r647, 1;
	selp.f64 	%fd353, 0dBDA8FF8320FD8164, 0d3DE5DB65F9785EBA, %p64;
	ld.global.nc.v2.f64 	{%fd354, %fd355}, [%rd32];
	fma.rn.f64 	%fd356, %fd353, %fd352, %fd354;
	fma.rn.f64 	%fd357, %fd356, %fd352, %fd355;
	ld.global.nc.v2.f64 	{%fd358, %fd359}, [%rd32+16];
	fma.rn.f64 	%fd360, %fd357, %fd352, %fd358;
	fma.rn.f64 	%fd361, %fd360, %fd352, %fd359;
	ld.global.nc.v2.f64 	{%fd362, %fd363}, [%rd32+32];
	fma.rn.f64 	%fd364, %fd361, %fd352, %fd362;
	fma.rn.f64 	%fd365, %fd364, %fd352, %fd363;
	fma.rn.f64 	%fd366, %fd365, %fd478, %fd478;
	fma.rn.f64 	%fd367, %fd365, %fd352, 0d3FF0000000000000;
	selp.f64 	%fd368, %fd367, %fd366, %p64;
	and.b32  	%r648, %r905, 2;
	setp.eq.s32 	%p65, %r648, 0;
	mov.f64 	%fd369, 0d0000000000000000;
	sub.f64 	%fd370, %fd369, %fd368;
	selp.f64 	%fd371, %fd368, %fd370, %p65;
	fma.rn.f64 	%fd472, %fd75, %fd371, %fd472;
	mov.u32 	%r177, %r847;
	mov.u32 	%r178, %r846;
$L__BB0_82:
	setp.lt.u32 	%p67, %r879, %r285;
	@%p67 bra 	$L__BB0_33;
	bra.uni 	$L__BB0_57;
$L__BB0_83:
	setp.geu.f64 	%p70, %fd95, 0d3FC5F619980C433A;
	@%p70 bra 	$L__BB0_85;
	mul.f64 	%fd376, %fd93, 0d3FC5F619980C433A;
	div.rn.f64 	%fd377, %fd376, %fd95;
	add.f64 	%fd482, %fd377, 0d3FF0000000000000;
	mul.f64 	%fd378, %fd94, 0d3FC5F619980C433A;
	div.rn.f64 	%fd379, %fd378, %fd95;
	add.f64 	%fd481, %fd379, 0d3FDA827999FCEF34;
$L__BB0_85:
	add.f64 	%fd384, %fd482, 0dBFED06DFDB81F733;
	add.f64 	%fd385, %fd481, 0dBFDAFEA47C5EB8C2;
	mul.f64 	%fd386, %fd385, %fd385;
	fma.rn.f64 	%fd387, %fd384, %fd384, %fd386;
	sqrt.rn.f64 	%fd388, %fd387;
	add.f64 	%fd389, %fd388, 0dBF9B76FA0A733089;
	add.f64 	%fd390, %fd482, 0d3FEA7753A117FB2A;
	add.f64 	%fd391, %fd481, 0dBFE206190288AD81;
	mul.f64 	%fd392, %fd391, %fd391;
	fma.rn.f64 	%fd393, %fd390, %fd390, %fd392;
	sqrt.rn.f64 	%fd394, %fd393;
	add.f64 	%fd395, %fd394, 0dBFA25671432C3D16;
	setp.lt.f64 	%p71, %fd389, %fd395;
	selp.f64 	%fd396, %fd389, %fd395, %p71;
	mul.f64 	%fd397, %fd481, %fd481;
	fma.rn.f64 	%fd398, %fd482, %fd482, %fd397;
	sqrt.rn.f64 	%fd399, %fd398;
	mov.f64 	%fd400, 0d3FF0000000000000;
	sub.f64 	%fd401, %fd400, %fd399;
	setp.lt.f64 	%p72, %fd396, %fd401;
	selp.f64 	%fd102, %fd396, %fd401, %p72;
	setp.geu.f64 	%p73, %fd102, %fd123;
	@%p73 bra 	$L__BB0_87;
	setp.gt.f64 	%p88, %fd481, 0d3FB999999999999A;
	selp.u32 	%r745, 1, 0, %p88;
	add.s32 	%r918, %r918, %r745;
	add.s32 	%r917, %r917, %r956;
	mov.f64 	%fd482, %fd121;
	mov.f64 	%fd481, %fd122;
	bra.uni 	$L__BB0_104;
$L__BB0_87:
	mov.b32 	%r932, 2;
	setp.eq.s32 	%p74, %r846, 1;
	mov.u32 	%r931, %r849;
	mov.u32 	%r933, %r847;
	@%p74 bra 	$L__BB0_96;
	setp.eq.s32 	%p75, %r846, 3;
	@%p75 bra 	$L__BB0_92;
	setp.ne.s32 	%p76, %r846, 2;
	@%p76 bra 	$L__BB0_91;
	mov.b32 	%r932, 3;
	mov.u32 	%r931, %r848;
	mov.u32 	%r933, %r847;
	bra.uni 	$L__BB0_96;
$L__BB0_91:
	add.s32 	%r932, %r846, 1;
	mov.u32 	%r931, %r850;
	mov.u32 	%r933, %r847;
	bra.uni 	$L__BB0_96;
$L__BB0_92:
	add.s32 	%r854, %r854, 1;
	setp.ne.s32 	%p77, %r854, 0;
	@%p77 bra 	$L__BB0_95;
	add.s32 	%r853, %r853, 1;
	setp.ne.s32 	%p78, %r853, 0;
	@%p78 bra 	$L__BB0_95;
	add.s32 	%r852, %r852, 1;
	setp.eq.s32 	%p79, %r852, 0;
	selp.u32 	%r654, 1, 0, %p79;
	add.s32 	%r851, %r851, %r654;
	mov.b32 	%r853, 0;
$L__BB0_95:
	mov.b32 	%r656, -766435501;
	mul.hi.u32 	%r657, %r656, %r854;
	mul.lo.s32 	%r658, %r854, -766435501;
	mov.b32 	%r659, -845247145;
	mul.hi.u32 	%r660, %r659, %r852;
	mul.lo.s32 	%r661, %r852, -845247145;
	xor.b32  	%r662, %r660, %r4;
	xor.b32  	%r663, %r662, %r853;
	xor.b32  	%r664, %r657, %r5;
	xor.b32  	%r665, %r664, %r851;
	mul.hi.u32 	%r666, %r656, %r663;
	mul.lo.s32 	%r667, %r663, -766435501;
	mul.hi.u32 	%r668, %r659, %r665;
	mul.lo.s32 	%r669, %r665, -845247145;
	xor.b32  	%r670, %r661, %r668;
	xor.b32  	%r671, %r670, %r8;
	xor.b32  	%r672, %r658, %r666;
	xor.b32  	%r673, %r672, %r9;
	mul.hi.u32 	%r674, %r656, %r671;
	mul.lo.s32 	%r675, %r671, -766435501;
	mul.hi.u32 	%r676, %r659, %r673;
	mul.lo.s32 	%r677, %r673, -845247145;
	xor.b32  	%r678, %r669, %r676;
	xor.b32  	%r679, %r678, %r10;
	xor.b32  	%r680, %r667, %r674;
	xor.b32  	%r681, %r680, %r11;
	mul.hi.u32 	%r682, %r656, %r679;
	mul.lo.s32 	%r683, %r679, -766435501;
	mul.hi.u32 	%r684, %r659, %r681;
	mul.lo.s32 	%r685, %r681, -845247145;
	xor.b32  	%r686, %r677, %r684;
	xor.b32  	%r687, %r686, %r12;
	xor.b32  	%r688, %r675, %r682;
	xor.b32  	%r689, %r688, %r13;
	mul.hi.u32 	%r690, %r656, %r687;
	mul.lo.s32 	%r691, %r687, -766435501;
	mul.hi.u32 	%r692, %r659, %r689;
	mul.lo.s32 	%r693, %r689, -845247145;
	xor.b32  	%r694, %r685, %r692;
	xor.b32  	%r695, %r694, %r14;
	xor.b32  	%r696, %r683, %r690;
	xor.b32  	%r697, %r696, %r15;
	mul.hi.u32 	%r698, %r656, %r695;
	mul.lo.s32 	%r699, %r695, -766435501;
	mul.hi.u32 	%r700, %r659, %r697;
	mul.lo.s32 	%r701, %r697, -845247145;
	xor.b32  	%r702, %r693, %r700;
	xor.b32  	%r703, %r702, %r16;
	xor.b32  	%r704, %r691, %r698;
	xor.b32  	%r705, %r704, %r17;
	mul.hi.u32 	%r706, %r656, %r703;
	mul.lo.s32 	%r707, %r703, -766435501;
	mul.hi.u32 	%r708, %r659, %r705;
	mul.lo.s32 	%r709, %r705, -845247145;
	xor.b32  	%r710, %r701, %r708;
	xor.b32  	%r711, %r710, %r18;
	xor.b32  	%r712, %r699, %r706;
	xor.b32  	%r713, %r712, %r19;
	mul.hi.u32 	%r714, %r656, %r711;
	mul.lo.s32 	%r715, %r711, -766435501;
	mul.hi.u32 	%r716, %r659, %r713;
	mul.lo.s32 	%r717, %r713, -845247145;
	xor.b32  	%r718, %r709, %r716;
	xor.b32  	%r719, %r718, %r20;
	xor.b32  	%r720, %r707, %r714;
	xor.b32  	%r721, %r720, %r21;
	mul.hi.u32 	%r722, %r656, %r719;
	mul.lo.s32 	%r723, %r719, -766435501;
	mul.hi.u32 	%r724, %r659, %r721;
	mul.lo.s32 	%r725, %r721, -845247145;
	xor.b32  	%r726, %r717, %r724;
	xor.b32  	%r727, %r726, %r22;
	xor.b32  	%r728, %r715, %r722;
	xor.b32  	%r729, %r728, %r23;
	mul.hi.u32 	%r730, %r656, %r727;
	mul.lo.s32 	%r933, %r727, -766435501;
	mul.hi.u32 	%r731, %r659, %r729;
	mul.lo.s32 	%r849, %r729, -845247145;
	xor.b32  	%r732, %r725, %r731;
	xor.b32  	%r850, %r732, %r24;
	xor.b32  	%r733, %r723, %r730;
	xor.b32  	%r848, %r733, %r25;
	mov.b32 	%r932, 0;
	mov.u32 	%r931, %r847;
$L__BB0_96:
	cvt.rn.f64.u32 	%fd402, %r931;
	fma.rn.f64 	%fd403, %fd402, 0d3DF0000000000000, 0d3DF0000000000000;
	mul.f64 	%fd103, %fd403, 0d401921FB54442D18;
	setp.eq.f64 	%p80, %fd103, 0d7FF0000000000000;
	mov.b32 	%r942, 1;
	mov.f64 	%fd486, %fd60;
	@%p80 bra 	$L__BB0_100;
	mul.f64 	%fd404, %fd103, 0d3FE45F306DC9C883;
	cvt.rni.s32.f64 	%r941, %fd404;
	cvt.rn.f64.s32 	%fd405, %r941;
	fma.rn.f64 	%fd406, %fd405, 0dBFF921FB54442D18, %fd103;
	fma.rn.f64 	%fd407, %fd405, 0dBC91A62633145C00, %fd406;
	fma.rn.f64 	%fd486, %fd405, 0dB97B839A252049C0, %fd407;
	setp.ltu.f64 	%p81, %fd103, 0d41E0000000000000;
	@%p81 bra 	$L__BB0_99;
	{ // callseq 6, 0
	.param .b64 param0;
	st.param.f64 	[param0], %fd103;
	.param .align 16 .b8 retval0[16];
	call.uni (retval0), 
	__internal_trig_reduction_slowpathd, 
	(
	param0
	);
	ld.param.f64 	%fd486, [retval0];
	ld.param.b32 	%r941, [retval0+8];
	} // callseq 6
$L__BB0_99:
	add.s32 	%r942, %r941, 1;
$L__BB0_100:
	shl.b32 	%r738, %r942, 6;
	cvt.u64.u32 	%rd33, %r738;
	and.b64  	%rd34, %rd33, 64;
	add.s64 	%rd36, %rd35, %rd34;
	mul.rn.f64 	%fd409, %fd486, %fd486;
	and.b32  	%r739, %r942, 1;
	setp.eq.b32 	%p83, %r739, 1;
	selp.f64 	%fd410, 0dBDA8FF8320FD8164, 0d3DE5DB65F9785EBA, %p83;
	ld.global.nc.v2.f64 	{%fd411, %fd412}, [%rd36];
	fma.rn.f64 	%fd413, %fd410, %fd409, %fd411;
	fma.rn.f64 	%fd414, %fd413, %fd409, %fd412;
	ld.global.nc.v2.f64 	{%fd415, %fd416}, [%rd36+16];
	fma.rn.f64 	%fd417, %fd414, %fd409, %fd415;
	fma.rn.f64 	%fd418, %fd417, %fd409, %fd416;
	ld.global.nc.v2.f64 	{%fd419, %fd420}, [%rd36+32];
	fma.rn.f64 	%fd421, %fd418, %fd409, %fd419;
	fma.rn.f64 	%fd422, %fd421, %fd409, %fd420;
	fma.rn.f64 	%fd423, %fd422, %fd486, %fd486;
	fma.rn.f64 	%fd424, %fd422, %fd409, 0d3FF0000000000000;
	selp.f64 	%fd425, %fd424, %fd423, %p83;
	and.b32  	%r740, %r942, 2;
	setp.eq.s32 	%p84, %r740, 0;
	mov.f64 	%fd426, 0d0000000000000000;
	sub.f64 	%fd427, %fd426, %fd425;
	selp.f64 	%fd428, %fd425, %fd427, %p84;
	fma.rn.f64 	%fd482, %fd102, %fd428, %fd482;
	mov.b32 	%r943, 0;
	mov.f64 	%fd487, %fd60;
	@%p80 bra 	$L__BB0_103;
	mul.f64 	%fd429, %fd103, 0d3FE45F306DC9C883;
	cvt.rni.s32.f64 	%r943, %fd429;
	cvt.rn.f64.s32 	%fd430, %r943;
	fma.rn.f64 	%fd431, %fd430, 0dBFF921FB54442D18, %fd103;
	fma.rn.f64 	%fd432, %fd430, 0dBC91A62633145C00, %fd431;
	fma.rn.f64 	%fd487, %fd430, 0dB97B839A252049C0, %fd432;
	setp.ltu.f64 	%p85, %fd103, 0d41E0000000000000;
	@%p85 bra 	$L__BB0_103;
	{ // callseq 7, 0
	.param .b64 param0;
	st.param.f64 	[param0], %fd103;
	.param .align 16 .b8 retval0[16];
	call.uni (retval0), 
	__internal_trig_reduction_slowpathd, 
	(
	param0
	);
	ld.param.f64 	%fd487, [retval0];
	ld.param.b32 	%r943, [retval0+8];
	} // callseq 7
$L__BB0_103:
	shl.b32 	%r742, %r943, 6;
	cvt.u64.u32 	%rd37, %r742;
	and.b64  	%rd38, %rd37, 64;
	add.s64 	%rd40, %rd35, %rd38;
	mul.rn.f64 	%fd434, %fd487, %fd487;
	and.b32  	%r743, %r943, 1;
	setp.eq.b32 	%p86, %r743, 1;
	selp.f64 	%fd435, 0dBDA8FF8320FD8164, 0d3DE5DB65F9785EBA, %p86;
	ld.global.nc.v2.f64 	{%fd436, %fd437}, [%rd40];
	fma.rn.f64 	%fd438, %fd435, %fd434, %fd436;
	fma.rn.f64 	%fd439, %fd438, %fd434, %fd437;
	ld.global.nc.v2.f64 	{%fd440, %fd441}, [%rd40+16];
	fma.rn.f64 	%fd442, %fd439, %fd434, %fd440;
	fma.rn.f64 	%fd443, %fd442, %fd434, %fd441;
	ld.global.nc.v2.f64 	{%fd444, %fd445}, [%rd40+32];
	fma.rn.f64 	%fd446, %fd443, %fd434, %fd444;
	fma.rn.f64 	%fd447, %fd446, %fd434, %fd445;
	fma.rn.f64 	%fd448, %fd447, %fd487, %fd487;
	fma.rn.f64 	%fd449, %fd447, %fd434, 0d3FF0000000000000;
	selp.f64 	%fd450, %fd449, %fd448, %p86;
	and.b32  	%r744, %r943, 2;
	setp.eq.s32 	%p87, %r744, 0;
	mov.f64 	%fd451, 0d0000000000000000;
	sub.f64 	%fd452, %fd451, %fd450;
	selp.f64 	%fd453, %fd450, %fd452, %p87;
	fma.rn.f64 	%fd481, %fd102, %fd453, %fd481;
	mov.u32 	%r847, %r933;
	mov.u32 	%r846, %r932;
$L__BB0_104:
	setp.lt.u32 	%p89, %r917, %r285;
	@%p89 bra 	$L__BB0_59;
$L__BB0_105:
	shl.b32 	%r746, %r956, 2;
	mov.u32 	%r747, sdata;
	add.s32 	%r277, %r747, %r746;
	shl.b32 	%r278, %r956, 3;
	shl.b32 	%r748, %r2, 2;
	add.s32 	%r279, %r747, %r748;
	st.shared.u32 	[%r279], %r784;
	add.s32 	%r280, %r277, %r748;
	st.shared.u32 	[%r280], %r832;
	add.s32 	%r281, %r279, %r278;
	st.shared.u32 	[%r281], %r880;
	add.s32 	%r282, %r280, %r278;
	st.shared.u32 	[%r282], %r918;
	bar.sync 	0;
	setp.lt.u32 	%p90, %r956, 2;
	@%p90 bra 	$L__BB0_109;
$L__BB0_106:
	shr.u32 	%r284, %r956, 1;
	setp.ge.u32 	%p91, %r2, %r284;
	@%p91 bra 	$L__BB0_108;
	shl.b32 	%r749, %r284, 2;
	add.s32 	%r750, %r279, %r749;
	ld.shared.u32 	%r751, [%r750];
	ld.shared.u32 	%r752, [%r279];
	add.s32 	%r753, %r752, %r751;
	st.shared.u32 	[%r279], %r753;
	add.s32 	%r754, %r280, %r749;
	ld.shared.u32 	%r755, [%r754];
	ld.shared.u32 	%r756, [%r280];
	add.s32 	%r757, %r756, %r755;
	st.shared.u32 	[%r280], %r757;
	add.s32 	%r758, %r750, %r278;
	ld.shared.u32 	%r759, [%r758];
	ld.shared.u32 	%r760, [%r281];
	add.s32 	%r761, %r760, %r759;
	st.shared.u32 	[%r281], %r761;
	add.s32 	%r762, %r754, %r278;
	ld.shared.u32 	%r763, [%r762];
	ld.shared.u32 	%r764, [%r282];
	add.s32 	%r765, %r764, %r763;
	st.shared.u32 	[%r282], %r765;
$L__BB0_108:
	bar.sync 	0;
	setp.gt.u32 	%p92, %r956, 3;
	mov.u32 	%r956, %r284;
	@%p92 bra 	$L__BB0_106;
$L__BB0_109:
	setp.ne.s32 	%p93, %r2, 0;
	@%p93 bra 	$L__BB0_111;
	ld.param.u64 	%rd51, [_Z9vy_kerneliddddddddjdPjS_S_S_y_param_14];
	ld.param.u64 	%rd50, [_Z9vy_kerneliddddddddjdPjS_S_S_y_param_12];
	add.s32 	%r767, %r277, %r746;
	ld.shared.u32 	%r768, [sdata];
	cvta.to.global.u64 	%rd41, %rd1;
	mul.wide.u32 	%rd42, %r1, 4;
	add.s64 	%rd43, %rd41, %rd42;
	st.global.u32 	[%rd43], %r768;
	ld.shared.u32 	%r769, [%r277];
	cvta.to.global.u64 	%rd44, %rd50;
	add.s64 	%rd45, %rd44, %rd42;
	st.global.u32 	[%rd45], %r769;
	ld.shared.u32 	%r770, [%r767];
	cvta.to.global.u64 	%rd46, %rd3;
	add.s64 	%rd47, %rd46, %rd42;
	st.global.u32 	[%rd47], %r770;
	add.s32 	%r771, %r767, %r746;
	ld.shared.u32 	%r772, [%r771];
	cvta.to.global.u64 	%rd48, %rd51;
	add.s64 	%rd49, %rd48, %rd42;
	st.global.u32 	[%rd49], %r772;
$L__BB0_111:
	ret;

}
.func  (.param .align 16 .b8 func_retval0[16]) __internal_trig_reduction_slowpathd(
	.param .b64 __internal_trig_reduction_slowpathd_param_0
)
{
	.local .align 8 .b8 	__local_depot1[40];
	.reg .b64 	%SP;
	.reg .b64 	%SPL;
	.reg .pred 	%p<10>;
	.reg .b32 	%r<47>;
	.reg .b64 	%rd<74>;
	.reg .b64 	%fd<5>;

	mov.u64 	%SPL, __local_depot1;
	ld.param.f64 	%fd4, [__internal_trig_reduction_slowpathd_param_0];
	add.u64 	%rd1, %SPL, 0;
	{
	.reg .b32 %temp; 
	mov.b64 	{%temp, %r1}, %fd4;
	}
	shr.u32 	%r2, %r1, 20;
	and.b32  	%r3, %r2, 2047;
	setp.eq.s32 	%p1, %r3, 2047;
	mov.b32 	%r46, 0;
	@%p1 bra 	$L__BB1_9;
	add.s32 	%r20, %r3, -1024;
	mov.b64 	%rd20, %fd4;
	shl.b64 	%rd2, %rd20, 11;
	shr.u32 	%r4, %r20, 6;
	sub.s32 	%r45, 15, %r4;
	sub.s32 	%r21, 19, %r4;
	setp.lt.u32 	%p2, %r20, 128;
	selp.b32 	%r6, 18, %r21, %p2;
	setp.ge.s32 	%p3, %r45, %r6;
	mov.b64 	%rd70, 0;
	@%p3 bra 	$L__BB1_4;
	add.s32 	%r23, %r6, %r4;
	neg.s32 	%r43, %r23;
	or.b64  	%rd3, %rd2, -9223372036854775808;
	mov.b64 	%rd70, 0;
	mov.b32 	%r42, 0;
	mov.u64 	%rd25, __cudart_i2opi_d;
	mov.u32 	%r44, %r45;
$L__BB1_3:
	.pragma "nounroll";
	mul.wide.s32 	%rd22, %r42, 8;
	add.s64 	%rd23, %rd1, %rd22;
	mul.wide.s32 	%rd24, %r44, 8;
	add.s64 	%rd26, %rd25, %rd24;
	ld.global.nc.u64 	%rd27, [%rd26];
	{
	.reg .u32 %r0, %r1, %r2, %r3, %alo, %ahi, %blo, %bhi, %clo, %chi;
	mov.b64 	{%alo,%ahi}, %rd27;
	mov.b64 	{%blo,%bhi}, %rd3;
	mov.b64 	{%clo,%chi}, %rd70;
	mad.lo.cc.u32 	%r0, %alo, %blo, %clo;
	madc.hi.cc.u32 	%r1, %alo, %blo, %chi;
	madc.hi.u32 	%r2, %alo, %bhi, 0;
	mad.lo.cc.u32 	%r1, %alo, %bhi, %r1;
	madc.hi.cc.u32 	%r2, %ahi, %blo, %r2;
	madc.hi.u32 	%r3, %ahi, %bhi, 0;
	mad.lo.cc.u32 	%r1, %ahi, %blo, %r1;
	madc.lo.cc.u32 	%r2, %ahi, %bhi, %r2;
	addc.u32 	%r3, %r3, 0;
	mov.b64 	%rd28, {%r0,%r1};
	mov.b64 	%rd70, {%r2,%r3};
	}
	st.local.u64 	[%rd23], %rd28;
	add.s32 	%r44, %r44, 1;
	add.s32 	%r43, %r43, 1;
	add.s32 	%r42, %r42, 1;
	setp.ne.s32 	%p4, %r43, -15;
	mov.u32 	%r45, %r6;
	@%p4 bra 	$L__BB1_3;
$L__BB1_4:
	cvt.s64.s32 	%rd29, %r45;
	cvt.u64.u32 	%rd30, %r4;
	add.s64 	%rd31, %rd30, %rd29;
	shl.b64 	%rd32, %rd31, 3;
	add.s64 	%rd33, %rd1, %rd32;
	st.local.u64 	[%rd33+-120], %rd70;
	and.b32  	%r15, %r2, 63;
	ld.local.u64 	%rd72, [%rd1+16];
	ld.local.u64 	%rd71, [%rd1+24];
	setp.eq.s32 	%p5, %r15, 0;
	@%p5 bra 	$L__BB1_6;
	shl.b64 	%rd34, %rd71, %r15;
	shr.u64 	%rd35, %rd72, 1;
	xor.b32  	%r24, %r15, 63;
	shr.u64 	%rd36, %rd35, %r24;
	or.b64  	%rd71, %rd34, %rd36;
	ld.local.u64 	%rd37, [%rd1+8];
	shl.b64 	%rd38, %rd72, %r15;
	shr.u64 	%rd39, %rd37, 1;
	shr.u64 	%rd40, %rd39, %r24;
	or.b64  	%rd72, %rd38, %rd40;
$L__BB1_6:
	and.b32  	%r25, %r1, -2147483648;
	shr.u64 	%rd41, %rd71, 62;
	cvt.u32.u64 	%r26, %rd41;
	mov.b64 	{%r27, %r28}, %rd71;
	mov.b64 	{%r29, %r30}, %rd72;
	shf.l.wrap.b32 	%r31, %r30, %r27, 2;
	shf.l.wrap.b32 	%r32, %r27, %r28, 2;
	mov.b64 	%rd42, {%r31, %r32};
	shl.b64 	%rd43, %rd72, 2;
	shr.u64 	%rd44, %rd42, 63;
	cvt.u32.u64 	%r33, %rd44;
	add.s32 	%r34, %r33, %r26;
	setp.eq.s32 	%p6, %r25, 0;
	neg.s32 	%r35, %r34;
	selp.b32 	%r46, %r34, %r35, %p6;
	setp.gt.s64 	%p7, %rd42, -1;
	mov.b64 	%rd45, 0;
	{
	.reg .u32 %r0, %r1, %r2, %r3, %a0, %a1, %a2, %a3, %b0, %b1, %b2, %b3;
	mov.b64 	{%a0,%a1}, %rd45;
	mov.b64 	{%a2,%a3}, %rd45;
	mov.b64 	{%b0,%b1}, %rd43;
	mov.b64 	{%b2,%b3}, %rd42;
	sub.cc.u32 	%r0, %a0, %b0;
	subc.cc.u32 	%r1, %a1, %b1;
	subc.cc.u32 	%r2, %a2, %b2;
	subc.u32 	%r3, %a3, %b3;
	mov.b64 	%rd46, {%r0,%r1};
	mov.b64 	%rd47, {%r2,%r3};
	}
	xor.b32  	%r36, %r25, -2147483648;
	selp.b64 	%rd73, %rd42, %rd47, %p7;
	selp.b64 	%rd14, %rd43, %rd46, %p7;
	selp.b32 	%r17, %r25, %r36, %p7;
	clz.b64 	%r37, %rd73;
	cvt.u64.u32 	%rd15, %r37;
	setp.eq.s32 	%p8, %r37, 0;
	@%p8 bra 	$L__BB1_8;
	cvt.u32.u64 	%r38, %rd15;
	and.b32  	%r39, %r38, 63;
	shl.b64 	%rd48, %rd73, %r39;
	shr.u64 	%rd49, %rd14, 1;
	not.b32 	%r40, %r38;
	and.b32  	%r41, %r40, 63;
	shr.u64 	%rd50, %rd49, %r41;
	or.b64  	%rd73, %rd48, %rd50;
$L__BB1_8:
	mov.b64 	%rd51, -3958705157555305931;
	{
	.reg .u32 %r0, %r1, %r2, %r3, %alo, %ahi, %blo, %bhi;
	mov.b64 	{%alo,%ahi}, %rd73;
	mov.b64 	{%blo,%bhi}, %rd51;
	mul.lo.u32 	%r0, %alo, %blo;
	mul.hi.u32 	%r1, %alo, %blo;
	mad.lo.cc.u32 	%r1, %alo, %bhi, %r1;
	madc.hi.u32 	%r2, %alo, %bhi, 0;
	mad.lo.cc.u32 	%r1, %ahi, %blo, %r1;
	madc.hi.cc.u32 	%r2, %ahi, %blo, %r2;
	madc.hi.u32 	%r3, %ahi, %bhi, 0;
	mad.lo.cc.u32 	%r2, %ahi, %bhi, %r2;
	addc.u32 	%r3, %r3, 0;
	mov.b64 	%rd52, {%r0,%r1};
	mov.b64 	%rd53, {%r2,%r3};
	}
	setp.gt.s64 	%p9, %rd53, 0;
	{
	.reg .u32 %r0, %r1, %r2, %r3, %a0, %a1, %a2, %a3, %b0, %b1, %b2, %b3;
	mov.b64 	{%a0,%a1}, %rd52;
	mov.b64 	{%a2,%a3}, %rd53;
	mov.b64 	{%b0,%b1}, %rd52;
	mov.b64 	{%b2,%b3}, %rd53;
	add.cc.u32 	%r0, %a0, %b0;
	addc.cc.u32 	%r1, %a1, %b1;
	addc.cc.u32 	%r2, %a2, %b2;
	addc.u32 	%r3, %a3, %b3;
	mov.b64 	%rd54, {%r0,%r1};
	mov.b64 	%rd55, {%r2,%r3};
	}
	selp.b64 	%rd56, %rd55, %rd53, %p9;
	selp.s64 	%rd57, -1, 0, %p9;
	sub.s64 	%rd58, %rd57, %rd15;
	cvt.u64.u32 	%rd59, %r17;
	shl.b64 	%rd60, %rd59, 32;
	add.s64 	%rd61, %rd56, 1;
	shr.u64 	%rd62, %rd61, 10;
	add.s64 	%rd63, %rd62, 1;
	shr.u64 	%rd64, %rd63, 1;
	shl.b64 	%rd65, %rd58, 52;
	add.s64 	%rd66, %rd65, %rd64;
	add.s64 	%rd67, %rd66, 4602678819172646912;
	or.b64  	%rd68, %rd67, %rd60;
	mov.b64 	%fd4, %rd68;
$L__BB1_9:
	st.param.f64 	[func_retval0], %fd4;
	st.param.b32 	[func_retval0+8], %r46;
	ret;

}


// ===== COMPILED SASS (sm_100) =====

	.target	sm_100

	.elftype	@"ET_EXEC"


//--------------------- .note.nv.tkinfo           --------------------------
	.section	.note.nv.tkinfo,"",@"SHT_NOTE"
	.sectionflags	@"SHF_NOTE_NV_TKINFO"
	.tkinfo
        /*0018*/ 	.word	0x00000002
        /*0030*/ 	.string	""
        /*0030*/ 	.string	"ptxas"
        /*0030*/ 	.string	"Cuda compilation tools, release 13.0, V13.0.88"
        /*0030*/ 	.string	"Build cuda_13.0.r13.0/compiler.36424714_0"
        /*0030*/ 	.string	"-arch sm_100 -m 64 "



//--------------------- .note.nv.cuinfo           --------------------------
	.section	.note.nv.cuinfo,"",@"SHT_NOTE"
	.sectionflags	@"SHF_NOTE_NV_CUINFO"
        /*0018*/ 	.short	0x0002
        /*001a*/ 	.short	0x0064
        /*001c*/ 	.short	0x0082
	.zero		2


//--------------------- .nv.info                  --------------------------
	.section	.nv.info,"",@"SHT_CUDA_INFO"
	.align	4


	//----- nvinfo : EIATTR_REGCOUNT
	.align		4
        /*0000*/ 	.byte	0x04, 0x2f
        /*0002*/ 	.short	(.L_12 - .L_11)
	.align		4
.L_11:
        /*0004*/ 	.word	index@(_Z9vy_kerneliddddddddjdPjS_S_S_y)
        /*0008*/ 	.word	0x00000034


	//----- nvinfo : EIATTR_FRAME_SIZE
	.align		4
.L_12:
        /*000c*/ 	.byte	0x04, 0x11
        /*000e*/ 	.short	(.L_14 - .L_13)
	.align		4
.L_13:
        /*0010*/ 	.word	index@($_Z9vy_kerneliddddddddjdPjS_S_S_y$__internal_trig_reduction_slowpathd)
        /*0014*/ 	.word	0x00000028


	//----- nvinfo : EIATTR_FRAME_SIZE
	.align		4
.L_14:
        /*0018*/ 	.byte	0x04, 0x11
        /*001a*/ 	.short	(.L_16 - .L_15)
	.align		4
.L_15:
        /*001c*/ 	.word	index@($__internal_1_$__cuda_sm20_dsqrt_rn_f64_mediumpath_v1)
        /*0020*/ 	.word	0x00000028


	//----- nvinfo : EIATTR_FRAME_SIZE
	.align		4
.L_16:
        /*0024*/ 	.byte	0x04, 0x11
        /*0026*/ 	.short	(.L_18 - .L_17)
	.align		4
.L_17:
        /*0028*/ 	.word	index@($__internal_0_$__cuda_sm20_div_rn_f64_full)
        /*002c*/ 	.word	0x00000028


	//----- nvinfo : EIATTR_FRAME_SIZE
	.align		4
.L_18:
        /*0030*/ 	.byte	0x04, 0x11
        /*0032*/ 	.short	(.L_20 - .L_19)
	.align		4
.L_19:
        /*0034*/ 	.word	index@(_Z9vy_kerneliddddddddjdPjS_S_S_y)
        /*0038*/ 	.word	0x00000028


	//----- nvinfo : EIATTR_MIN_STACK_SIZE
	.align		4
.L_20:
        /*003c*/ 	.byte	0x04, 0x12
        /*003e*/ 	.short	(.L_22 - .L_21)
	.align		4
.L_21:
        /*0040*/ 	.word	index@(_Z9vy_kerneliddddddddjdPjS_S_S_y)
        /*0044*/ 	.word	0x00000028
.L_22:


//--------------------- .nv.compat                --------------------------
	.section	.nv.compat,"",@"SHT_CUDA_COMPAT_INFO"
	.align	4
        /*0000*/ 	.byte	0x02, 0x09, 0x00, 0x00, 0x02, 0x02, 0x01, 0x00, 0x02, 0x05, 0x05, 0x00, 0x03, 0x07, 0x01, 0x01
        /*0010*/ 	.byte	0x02, 0x03, 0x00, 0x00, 0x02, 0x06, 0x01, 0x00, 0x04, 0x0b, 0x08, 0x00, 0x01, 0x00, 0x00, 0x00
        /*0020*/ 	.byte	0x00, 0x00, 0x00, 0x00


//--------------------- .nv.info._Z9vy_kerneliddddddddjdPjS_S_S_y --------------------------
	.section	.nv.info._Z9vy_kerneliddddddddjdPjS_S_S_y,"",@"SHT_CUDA_INFO"
	.sectionflags	@""
	.align	4


	//----- nvinfo : EIATTR_CUDA_API_VERSION
	.align		4
        /*0000*/ 	.byte	0x04, 0x37
        /*0002*/ 	.short	(.L_24 - .L_23)
.L_23:
        /*0004*/ 	.word	0x00000082


	//----- nvinfo : EIATTR_KPARAM_INFO
	.align		4
.L_24:
        /*0008*/ 	.byte	0x04, 0x17
        /*000a*/ 	.short	(.L_26 - .L_25)
.L_25:
        /*000c*/ 	.word	0x00000000
        /*0010*/ 	.short	0x000f
        /*0012*/ 	.short	0x0078
        /*0014*/ 	.byte	0x00, 0xf0, 0x21, 0x00


	//----- nvinfo : EIATTR_KPARAM_INFO
	.align		4
.L_26:
        /*0018*/ 	.byte	0x04, 0x17
        /*001a*/ 	.short	(.L_28 - .L_27)
.L_27:
        /*001c*/ 	.word	0x00000000
        /*0020*/ 	.short	0x000e
        /*0022*/ 	.short	0x0070
        /*0024*/ 	.byte	0x00, 0xf5, 0x21, 0x00


	//----- nvinfo : EIATTR_KPARAM_INFO
	.align		4
.L_28:
        /*0028*/ 	.byte	0x04, 0x17
        /*002a*/ 	.short	(.L_30 - .L_29)
.L_29:
        /*002c*/ 	.word	0x00000000
        /*0030*/ 	.short	0x000d
        /*0032*/ 	.short	0x0068
        /*0034*/ 	.byte	0x00, 0xf5, 0x21, 0x00


	//----- nvinfo : EIATTR_KPARAM_INFO
	.align		4
.L_30:
        /*0038*/ 	.byte	0x04, 0x17
        /*003a*/ 	.short	(.L_32 - .L_31)
.L_31:
        /*003c*/ 	.word	0x00000000
        /*0040*/ 	.short	0x000c
        /*0042*/ 	.short	0x0060
        /*0044*/ 	.byte	0x00, 0xf5, 0x21, 0x00


	//----- nvinfo : EIATTR_KPARAM_INFO
	.align		4
.L_32:
        /*0048*/ 	.byte	0x04, 0x17
        /*004a*/ 	.short	(.L_34 - .L_33)
.L_33:
        /*004c*/ 	.word	0x00000000
        /*0050*/ 	.short	0x000b
        /*0052*/ 	.short	0x0058
        /*0054*/ 	.byte	0x00, 0xf5, 0x21, 0x00


	//----- nvinfo : EIATTR_KPARAM_INFO
	.align		4
.L_34:
        /*0058*/ 	.byte	0x04, 0x17
        /*005a*/ 	.short	(.L_36 - .L_35)
.L_35:
        /*005c*/ 	.word	0x00000000
        /*0060*/ 	.short	0x000a
        /*0062*/ 	.short	0x0050
        /*0064*/ 	.byte	0x00, 0xf0, 0x21, 0x00


	//----- nvinfo : EIATTR_KPARAM_INFO
	.align		4
.L_36:
        /*0068*/ 	.byte	0x04, 0x17
        /*006a*/ 	.short	(.L_38 - .L_37)
.L_37:
        /*006c*/ 	.word	0x00000000
        /*0070*/ 	.short	0x0009
        /*0072*/ 	.short	0x0048
        /*0074*/ 	.byte	0x00, 0xf0, 0x11, 0x00


	//----- nvinfo : EIATTR_KPARAM_INFO
	.align		4
.L_38:
        /*0078*/ 	.byte	0x04, 0x17
        /*007a*/ 	.short	(.L_40 - .L_39)
.L_39:
        /*007c*/ 	.word	0x00000000
        /*0080*/ 	.short	0x0008
        /*0082*/ 	.short	0x0040
        /*0084*/ 	.byte	0x00, 0xf0, 0x21, 0x00


	//----- nvinfo : EIATTR_KPARAM_INFO
	.align		4
.L_40:
        /*0088*/ 	.byte	0x04, 0x17
        /*008a*/ 	.short	(.L_42 - .L_41)
.L_41:
        /*008c*/ 	.word	0x00000000
        /*0090*/ 	.short	0x0007
        /*0092*/ 	.short	0x0038
        /*0094*/ 	.byte	0x00, 0xf0, 0x21, 0x00


	//----- nvinfo : EIATTR_KPARAM_INFO
	.align		4
.L_42:
        /*0098*/ 	.byte	0x04, 0x17
        /*009a*/ 	.short	(.L_44 - .L_43)
.L_43:
        /*009c*/ 	.word	0x00000000
        /*00a0*/ 	.short	0x0006
        /*00a2*/ 	.short	0x0030
        /*00a4*/ 	.byte	0x00, 0xf0, 0x21, 0x00


	//----- nvinfo : EIATTR_KPARAM_INFO
	.align		4
.L_44:
        /*00a8*/ 	.byte	0x04, 0x17
        /*00aa*/ 	.short	(.L_46 - .L_45)
.L_45:
        /*00ac*/ 	.word	0x00000000
        /*00b0*/ 	.short	0x0005
        /*00b2*/ 	.short	0x0028
        /*00b4*/ 	.byte	0x00, 0xf0, 0x21, 0x00


	//----- nvinfo : EIATTR_KPARAM_INFO
	.align		4
.L_46:
        /*00b8*/ 	.byte	0x04, 0x17
        /*00ba*/ 	.short	(.L_48 - .L_47)
.L_47:
        /*00bc*/ 	.word	0x00000000
        /*00c0*/ 	.short	0x0004
        /*00c2*/ 	.short	0x0020
        /*00c4*/ 	.byte	0x00, 0xf0, 0x21, 0x00


	//----- nvinfo : EIATTR_KPARAM_INFO
	.align		4
.L_48:
        /*00c8*/ 	.byte	0x04, 0x17
        /*00ca*/ 	.short	(.L_50 - .L_49)
.L_49:
        /*00cc*/ 	.word	0x00000000
        /*00d0*/ 	.short	0x0003
        /*00d2*/ 	.short	0x0018
        /*00d4*/ 	.byte	0x00, 0xf0, 0x21, 0x00


	//----- nvinfo : EIATTR_KPARAM_INFO
	.align		4
.L_50:
        /*00d8*/ 	.byte	0x04, 0x17
        /*00da*/ 	.short	(.L_52 - .L_51)
.L_51:
        /*00dc*/ 	.word	0x00000000
        /*00e0*/ 	.short	0x0002
        /*00e2*/ 	.short	0x0010
        /*00e4*/ 	.byte	0x00, 0xf0, 0x21, 0x00


	//----- nvinfo : EIATTR_KPARAM_INFO
	.align		4
.L_52:
        /*00e8*/ 	.byte	0x04, 0x17
        /*00ea*/ 	.short	(.L_54 - .L_53)
.L_53:
        /*00ec*/ 	.word	0x00000000
        /*00f0*/ 	.short	0x0001
        /*00f2*/ 	.short	0x0008
        /*00f4*/ 	.byte	0x00, 0xf0, 0x21, 0x00


	//----- nvinfo : EIATTR_KPARAM_INFO
	.align		4
.L_54:
        /*00f8*/ 	.byte	0x04, 0x17
        /*00fa*/ 	.short	(.L_56 - .L_55)
.L_55:
        /*00fc*/ 	.word	0x00000000
        /*0100*/ 	.short	0x0000
        /*0102*/ 	.short	0x0000
        /*0104*/ 	.byte	0x00, 0xf0, 0x11, 0x00


	//----- nvinfo : EIATTR_SPARSE_MMA_MASK
	.align		4
.L_56:
        /*0108*/ 	.byte	0x03, 0x50
        /*010a*/ 	.short	0x0000


	//----- nvinfo : EIATTR_MAXREG_COUNT
	.align		4
        /*010c*/ 	.byte	0x03, 0x1b
        /*010e*/ 	.short	0x00ff


	//----- nvinfo : EIATTR_NUM_BARRIERS
	.align		4
        /*0110*/ 	.byte	0x02, 0x4c
        /*0112*/ 	.byte	0x01
	.zero		1


	//----- nvinfo : EIATTR_MERCURY_ISA_VERSION
	.align		4
        /*0114*/ 	.byte	0x03, 0x5f
        /*0116*/ 	.short	0x0101


	//----- nvinfo : EIATTR_VRC_CTA_INIT_COUNT
	.align		4
        /*0118*/ 	.byte	0x02, 0x4a
	.zero		1
	.zero		1


	//----- nvinfo : EIATTR_EXIT_INSTR_OFFSETS
	.align		4
        /*011c*/ 	.byte	0x04, 0x1c
        /*011e*/ 	.short	(.L_58 - .L_57)


	//   ....[0]....
.L_57:
        /*0120*/ 	.word	0x00000050


	//   ....[1]....
        /*0124*/ 	.word	0x00007d70


	//   ....[2]....
        /*0128*/ 	.word	0x00007ed0


	//----- nvinfo : EIATTR_CRS_STACK_SIZE
	.align		4
.L_58:
        /*012c*/ 	.byte	0x04, 0x1e
        /*012e*/ 	.short	(.L_60 - .L_59)
.L_59:
        /*0130*/ 	.word	0x00000000


	//----- nvinfo : EIATTR_CBANK_PARAM_SIZE
	.align		4
.L_60:
        /*0134*/ 	.byte	0x03, 0x19
        /*0136*/ 	.short	0x0080


	//----- nvinfo : EIATTR_PARAM_CBANK
	.align		4
        /*0138*/ 	.byte	0x04, 0x0a
        /*013a*/ 	.short	(.L_62 - .L_61)
	.align		4
.L_61:
        /*013c*/ 	.word	index@(.nv.constant0._Z9vy_kerneliddddddddjdPjS_S_S_y)
        /*0140*/ 	.short	0x0380
        /*0142*/ 	.short	0x0080


	//----- nvinfo : EIATTR_SW_WAR
	.align		4
.L_62:
        /*0144*/ 	.byte	0x04, 0x36
        /*0146*/ 	.short	(.L_64 - .L_63)
.L_63:
        /*0148*/ 	.word	0x00000008
.L_64:


//--------------------- .nv.callgraph             --------------------------
	.section	.nv.callgraph,"",@"SHT_CUDA_CALLGRAPH"
	.align	4
	.sectionentsize	8
	.align		4
        /*0000*/ 	.word	0x00000000
	.align		4
        /*0004*/ 	.word	0xffffffff
	.align		4
        /*0008*/ 	.word	0x00000000
	.align		4
        /*000c*/ 	.word	0xfffffffe
	.align		4
        /*0010*/ 	.word	0x00000000
	.align		4
        /*0014*/ 	.word	0xfffffffd
	.align		4
        /*0018*/ 	.word	0x00000000
	.align		4
        /*001c*/ 	.word	0xfffffffc


//--------------------- .nv.constant4             --------------------------
	.section	.nv.constant4,"a",@progbits
	.align	8
	.align		8
.nv.constant4:
        /*0000*/ 	.dword	precalc_xorwow_matrix
	.align		8
        /*0008*/ 	.dword	precalc_xorwow_offset_matrix
	.align		8
        /*0010*/ 	.dword	mrg32k3aM1
	.align		8
        /*0018*/ 	.dword	mrg32k3aM2
	.align		8
        /*0020*/ 	.dword	mrg32k3aM1SubSeq
	.align		8
        /*0028*/ 	.dword	mrg32k3aM2SubSeq
	.align		8
        /*0030*/ 	.dword	mrg32k3aM1Seq
	.align		8
        /*0038*/ 	.dword	mrg32k3aM2Seq
	.align		8
        /*0040*/ 	.dword	__cudart_i2opi_d
	.align		8
        /*0048*/ 	.dword	__cudart_sin_cos_coeffs


//--------------------- .nv.constant3             --------------------------
	.section	.nv.constant3,"a",@progbits
	.align	8
.nv.constant3:
	.type		__cr_lgamma_table,@object
	.size		__cr_lgamma_table,(.L_8 - __cr_lgamma_table)
__cr_lgamma_table:
        /*0000*/ 	.byte	0x00, 0x00, 0x00, 0x00, 0x00, 0x00, 0x00, 0x00, 0x00, 0x00, 0x00, 0x00, 0x00, 0x00, 0x00, 0x00
        /*0010*/ 	.byte	0xef, 0x39, 0xfa, 0xfe, 0x42, 0x2e, 0xe6, 0x3f, 0x02, 0x20, 0x2a, 0xfa, 0x0b, 0xab, 0xfc, 0x3f
        /*0020*/ 	.byte	0xf9, 0x2c, 0x92, 0x7c, 0xa7, 0x6c, 0x09, 0x40, 0xc9, 0x79, 0x44, 0x3c, 0x64, 0x26, 0x13, 0x40
        /*0030*/ 	.byte	0xca, 0x01, 0xcf, 0x3a, 0x27, 0x51, 0x1a, 0x40, 0x30, 0xcc, 0x2d, 0xf3, 0xe1, 0x0c, 0x21, 0x40
        /*0040*/ 	.byte	0x0d, 0xb7, 0xfc, 0x82, 0x8e, 0x35, 0x25, 0x40
.L_8:


//--------------------- .text._Z9vy_kerneliddddddddjdPjS_S_S_y --------------------------
	.section	.text._Z9vy_kerneliddddddddjdPjS_S_S_y,"ax",@progbits
	.align	128
        .global         _Z9vy_kerneliddddddddjdPjS_S_S_y
        .type           _Z9vy_kerneliddddddddjdPjS_S_S_y,@function
        .size           _Z9vy_kerneliddddddddjdPjS_S_S_y,(.L_x_159 - _Z9vy_kerneliddddddddjdPjS_S_S_y)
        .other          _Z9vy_kerneliddddddddjdPjS_S_S_y,@"STO_CUDA_ENTRY STV_DEFAULT"
_Z9vy_kerneliddddddddjdPjS_S_S_y:
.text._Z9vy_kerneliddddddddjdPjS_S_S_y:
[----:B------:R-:W0:Y:S01]  /*0000*/  LDC R1, c[0x0][0x37c] ;  /* 0x0000df00ff017b82 */ /* 0x000e220000000800 */
[----:B------:R-:W1:Y:S01]  /*0010*/  S2R R0, SR_CTAID.X ;  /* 0x0000000000007919 */ /* 0x000e620000002500 */
[----:B------:R-:W1:Y:S01]  /*0020*/  LDCU UR4, c[0x0][0x380] ;  /* 0x00007000ff0477ac */ /* 0x000e620008000800 */
[----:B0-----:R-:W-:Y:S01]  /*0030*/  VIADD R1, R1, 0xffffffd8 ;  /* 0xffffffd801017836 */ /* 0x001fe20000000000 */
[----:B-1----:R-:W-:-:S13]  /*0040*/  ISETP.GE.AND P0, PT, R0, UR4, PT ;  /* 0x0000000400007c0c */ /* 0x002fda000bf06270 */
[----:B------:R-:W-:Y:S05]  /*0050*/  @P0 EXIT ;  /* 0x000000000000094d */ /* 0x000fea0003800000 */
[----:B------:R-:W0:Y:S01]  /*0060*/  S2R R28, SR_TID.X ;  /* 0x00000000001c7919 */ /* 0x000e220000002100 */
[----:B------:R-:W0:Y:S01]  /*0070*/  LDCU UR31, c[0x0][0x360] ;  /* 0x00006c00ff1f77ac */ /* 0x000e220008000800 */
[----:B------:R-:W-:Y:S01]  /*0080*/  IMAD.MOV.U32 R29, RZ, RZ, RZ ;  /* 0x000000ffff1d7224 */ /* 0x000fe200078e00ff */
[----:B------:R-:W-:Y:S01]  /*0090*/  BSSY.RECONVERGENT B0, `(.L_x_0) ;  /* 0x000021b000007945 */ /* 0x000fe20003800200 */
[----:B------:R-:W1:Y:S01]  /*00a0*/  LDCU.64 UR4, c[0x0][0x3f8] ;  /* 0x00007f00ff0477ac */ /* 0x000e620008000a00 */
[----:B------:R-:W2:Y:S01]  /*00b0*/  LDCU UR32, c[0x0][0x3c8] ;  /* 0x00007900ff2077ac */ /* 0x000ea20008000800 */
[----:B------:R-:W3:Y:S01]  /*00c0*/  LDCU.64 UR6, c[0x0][0x358] ;  /* 0x00006b00ff0677ac */ /* 0x000ee20008000a00 */
[----:B------:R-:W4:Y:S01]  /*00d0*/  LDCU UR30, c[0x0][0x3c8] ;  /* 0x00007900ff1e77ac */ /* 0x000f220008000800 */
[----:B------:R-:W0:Y:S01]  /*00e0*/  LDCU.64 UR24, c[0x0][0x3d0] ;  /* 0x00007a00ff1877ac */ /* 0x000e220008000a00 */
[----:B-1----:R-:W-:Y:S02]  /*00f0*/  UIADD3 UR8, UPT, UPT, UR4, -0x61c88647, URZ ;  /* 0x9e3779b904087890 */ /* 0x002fe4000fffe0ff */
[----:B------:R-:W-:Y:S01]  /*0100*/  UIADD3 UR9, UPT, UPT, UR5, -0x4498517b, URZ ;  /* 0xbb67ae8505097890 */ /* 0x000fe2000fffe0ff */
[----:B--2---:R-:W-:Y:S01]  /*0110*/  IMAD.U32 R13, RZ, RZ, UR32 ;  /* 0x00000020ff0d7e24 */ /* 0x004fe2000f8e00ff */
[----:B------:R-:W-:-:S02]  /*0120*/  UIADD3 UR10, UPT, UPT, UR5, 0x76cf5d0a, URZ ;  /* 0x76cf5d0a050a7890 */ /* 0x000fc4000fffe0ff */
[----:B------:R-:W-:Y:S01]  /*0130*/  UIADD3 UR11, UPT, UPT, UR4, 0x3c6ef372, URZ ;  /* 0x3c6ef372040b7890 */ /* 0x000fe2000fffe0ff */
[----:B0-----:R-:W-:Y:S01]  /*0140*/  IMAD.WIDE.U32 R2, R0, UR31, R28 ;  /* 0x0000001f00027c25 */ /* 0x001fe2000f8e001c */
[----:B------:R-:W-:Y:S01]  /*0150*/  UIADD3 UR12, UPT, UPT, UR4, -0x255992d5, URZ ;  /* 0xdaa66d2b040c7890 */ /* 0x000fe2000fffe0ff */
[----:B------:R-:W-:Y:S01]  /*0160*/  ISETP.GE.U32.AND P0, PT, R28, R13, PT ;  /* 0x0000000d1c00720c */ /* 0x000fe20003f06070 */
[----:B------:R-:W-:Y:S02]  /*0170*/  UIADD3 UR13, UPT, UPT, UR5, 0x32370b8f, URZ ;  /* 0x32370b8f050d7890 */ /* 0x000fe4000fffe0ff */
[----:B------:R-:W-:Y:S01]  /*0180*/  LOP3.LUT R8, R3, UR5, RZ, 0x3c, !PT ;  /* 0x0000000503087c12 */ /* 0x000fe2000f8e3cff */
[----:B------:R-:W-:Y:S01]  /*0190*/  IMAD.WIDE.U32 R4, R2, -0x326172a9, RZ ;  /* 0xcd9e8d5702047825 */ /* 0x000fe200078e00ff */
[----:B------:R-:W-:Y:S02]  /*01a0*/  UIADD3 UR14, UPT, UPT, UR5, -0x126145ec, URZ ;  /* 0xed9eba14050e7890 */ /* 0x000fe4000fffe0ff */
[----:B------:R-:W-:Y:S01]  /*01b0*/  UIADD3 UR15, UPT, UPT, UR4, 0x78dde6e4, URZ ;  /* 0x78dde6e4040f7890 */ /* 0x000fe2000fffe0ff */
[----:B------:R-:W-:Y:S01]  /*01c0*/  IMAD.WIDE.U32 R8, R8, -0x326172a9, RZ ;  /* 0xcd9e8d5708087825 */ /* 0x000fe200078e00ff */
[----:B------:R-:W-:Y:S01]  /*01d0*/  LOP3.LUT R6, R5, UR4, RZ, 0x3c, !PT ;  /* 0x0000000405067c12 */ /* 0x000fe2000f8e3cff */
[----:B------:R-:W-:-:S02]  /*01e0*/  UIADD3 UR16, UPT, UPT, UR4, 0x1715609d, URZ ;  /* 0x1715609d04107890 */ /* 0x000fc4000fffe0ff */
[----:B------:R-:W-:Y:S01]  /*01f0*/  UIADD3 UR17, UPT, UPT, UR5, -0x56f99767, URZ ;  /* 0xa906689905117890 */ /* 0x000fe2000fffe0ff */
[----:B------:R-:W-:Y:S01]  /*0200*/  LOP3.LUT R4, R4, UR8, R9, 0x96, !PT ;  /* 0x0000000804047c12 */ /* 0x000fe2000f8e9609 */
[----:B------:R-:W-:Y:S01]  /*0210*/  IMAD.WIDE.U32 R6, R6, -0x2daee0ad, RZ ;  /* 0xd2511f5306067825 */ /* 0x000fe200078e00ff */
[----:B------:R-:W-:Y:S02]  /*0220*/  UIADD3 UR19, UPT, UPT, UR5, 0x646e171e, URZ ;  /* 0x646e171e05137890 */ /* 0x000fe4000fffe0ff */
[----:B------:R-:W-:Y:S01]  /*0230*/  UIADD3 UR18, UPT, UPT, UR4, -0x4ab325aa, URZ ;  /* 0xb54cda5604127890 */ /* 0x000fe2000fffe0ff */
[----:B------:R-:W-:Y:S01]  /*0240*/  IMAD.WIDE.U32 R4, R4, -0x2daee0ad, RZ ;  /* 0xd2511f5304047825 */ /* 0x000fe200078e00ff */
[----:B------:R-:W-:Y:S01]  /*0250*/  LOP3.LUT R10, R7, UR9, RZ, 0x3c, !PT ;  /* 0x00000009070a7c12 */ /* 0x000fe2000f8e3cff */
[----:B------:R-:W-:Y:S02]  /*0260*/  UIADD3 UR21, UPT, UPT, UR5, 0x1fd5c5a3, URZ ;  /* 0x1fd5c5a305157890 */ /* 0x000fe4000fffe0ff */
[----:B------:R-:W-:Y:S01]  /*0270*/  UIADD3 UR20, UPT, UPT, UR4, 0x5384540f, URZ ;  /* 0x5384540f04147890 */ /* 0x000fe2000fffe0ff */
[----:B------:R-:W-:Y:S01]  /*0280*/  LOP3.LUT R9, R6, UR10, R5, 0x96, !PT ;  /* 0x0000000a06097c12 */ /* 0x000fe2000f8e9605 */
[----:B------:R-:W-:Y:S01]  /*0290*/  IMAD.WIDE.U32 R10, R10, -0x326172a9, RZ ;  /* 0xcd9e8d570a0a7825 */ /* 0x000fe200078e00ff */
[----:B------:R-:W-:-:S02]  /*02a0*/  UIADD3 UR22, UPT, UPT, UR4, -0xe443238, URZ ;  /* 0xf1bbcdc804167890 */ /* 0x000fc4000fffe0ff */
[----:B------:R-:W-:Y:S02]  /*02b0*/  UIADD3 UR23, UPT, UPT, UR5, -0x24c28bd8, URZ ;  /* 0xdb3d742805177890 */ /* 0x000fe4000fffe0ff */
[----:B------:R-:W-:Y:S01]  /*02c0*/  LOP3.LUT R6, R8, UR11, R11, 0x96, !PT ;  /* 0x0000000b08067c12 */ /* 0x000fe2000f8e960b */
[----:B------:R-:W-:Y:S01]  /*02d0*/  IMAD.WIDE.U32 R8, R9, -0x326172a9, RZ ;  /* 0xcd9e8d5709087825 */ /* 0x000fe200078e00ff */
[----:B------:R-:W-:Y:S02]  /*02e0*/  UIADD3 UR5, UPT, UPT, UR5, -0x695add53, URZ ;  /* 0x96a522ad05057890 */ /* 0x000fe4000fffe0ff */
[----:B------:R-:W-:Y:S01]  /*02f0*/  UIADD3 UR4, UPT, UPT, UR4, -0x700cb87f, URZ ;  /* 0x8ff3478104047890 */ /* 0x000fe2000fffe0ff */
[----:B------:R-:W-:Y:S01]  /*0300*/  IMAD.WIDE.U32 R6, R6, -0x2daee0ad, RZ ;  /* 0xd2511f5306067825 */ /* 0x000fe200078e00ff */
[----:B------:R-:W-:Y:S01]  /*0310*/  LOP3.LUT R5, R10, UR12, R9, 0x96, !PT ;  /* 0x0000000c0a057c12 */ /* 0x000fe2000f8e9609 */
[----:B------:R-:W0:Y:S03]  /*0320*/  LDCU.64 UR26, c[0x4][0x48] ;  /* 0x01000900ff1a77ac */ /* 0x000e260008000a00 */
[----:B------:R-:W-:Y:S01]  /*0330*/  LOP3.LUT R10, R4, UR13, R7, 0x96, !PT ;  /* 0x0000000d040a7c12 */ /* 0x000fe2000f8e9607 */
[----:B------:R-:W-:Y:S01]  /*0340*/  IMAD.WIDE.U32 R4, R5, -0x2daee0ad, RZ ;  /* 0xd2511f5305047825 */ /* 0x000fe200078e00ff */
[----:B------:R-:W1:Y:S03]  /*0350*/  LDCU.64 UR28, c[0x0][0x3f8] ;  /* 0x00007f00ff1c77ac */ /* 0x000e660008000a00 */
[----:B------:R-:W-:Y:S01]  /*0360*/  IMAD.WIDE.U32 R10, R10, -0x326172a9, RZ ;  /* 0xcd9e8d570a0a7825 */ /* 0x000fe200078e00ff */
[----:B------:R-:W-:-:S04]  /*0370*/  LOP3.LUT R9, R6, UR14, R5, 0x96, !PT ;  /* 0x0000000e06097c12 */ /* 0x000fc8000f8e9605 */
[----:B------:R-:W-:Y:S01]  /*0380*/  LOP3.LUT R6, R8, UR15, R11, 0x96, !PT ;  /* 0x0000000f08067c12 */ /* 0x000fe2000f8e960b */
[----:B------:R-:W-:-:S04]  /*0390*/  IMAD.WIDE.U32 R8, R9, -0x326172a9, RZ ;  /* 0xcd9e8d5709087825 */ /* 0x000fc800078e00ff */
        /* <DEDUP_REMOVED lines=15> */
[----:B------:R-:W-:Y:S01]  /*0490*/  IMAD.WIDE.U32 R6, R6, -0x326172a9, RZ ;  /* 0xcd9e8d5706067825 */ /* 0x000fe200078e00ff */
[----:B------:R-:W-:-:S03]  /*04a0*/  CS2R R8, SRZ ;  /* 0x0000000000087805 */ /* 0x000fc6000001ff00 */
[----:B------:R-:W-:Y:S01]  /*04b0*/  IMAD.WIDE.U32 R24, R24, -0x2daee0ad, RZ ;  /* 0xd2511f5318187825 */ /* 0x000fe200078e00ff */
[----:B------:R-:W-:-:S03]  /*04c0*/  LOP3.LUT R4, R4, UR4, R7, 0x96, !PT ;  /* 0x0000000404047c12 */ /* 0x000fc6000f8e9607 */
[----:B------:R-:W-:Y:S01]  /*04d0*/  HFMA2 R7, -RZ, RZ, 0, 0 ;  /* 0x00000000ff077431 */ /* 0x000fe200000001ff */
[----:B------:R-:W-:Y:S01]  /*04e0*/  LOP3.LUT R5, R10, UR5, R25, 0x96, !PT ;  /* 0x000000050a057c12 */ /* 0x000fe2000f8e9619 */
[----:B------:R-:W-:Y:S02]  /*04f0*/  IMAD.U32 R10, RZ, RZ, UR31 ;  /* 0x0000001fff0a7e24 */ /* 0x000fe4000f8e00ff */
[----:B------:R-:W-:Y:S01]  /*0500*/  IMAD.MOV.U32 R25, RZ, RZ, RZ ;  /* 0x000000ffff197224 */ /* 0x000fe200078e00ff */
[----:B01-34-:R-:W-:Y:S06]  /*0510*/  @P0 BRA `(.L_x_1) ;  /* 0x0000001c00480947 */ /* 0x01bfec0003800000 */
[----:B------:R-:W0:Y:S01]  /*0520*/  LDCU.64 UR32, c[0x0][0x390] ;  /* 0x00007200ff2077ac */ /* 0x000e220008000a00 */
[----:B------:R-:W-:Y:S01]  /*0530*/  IMAD.MOV.U32 R23, RZ, RZ, R24 ;  /* 0x000000ffff177224 */ /* 0x000fe200078e0018 */
[----:B------:R-:W-:Y:S01]  /*0540*/  CS2R R8, SRZ ;  /* 0x0000000000087805 */ /* 0x000fe2000001ff00 */
[----:B------:R-:W-:Y:S01]  /*0550*/  IMAD.MOV.U32 R11, RZ, RZ, R28 ;  /* 0x000000ffff0b7224 */ /* 0x000fe200078e001c */
[----:B------:R-:W1:Y:S01]  /*0560*/  LDCU.64 UR34, c[0x0][0x388] ;  /* 0x00007100ff2277ac */ /* 0x000e620008000a00 */
[----:B------:R-:W-:Y:S01]  /*0570*/  IMAD.MOV.U32 R7, RZ, RZ, RZ ;  /* 0x000000ffff077224 */ /* 0x000fe200078e00ff */
[----:B------:R-:W-:Y:S01]  /*0580*/  MOV R22, RZ ;  /* 0x000000ff00167202 */ /* 0x000fe20000000f00 */
[----:B0-----:R-:W-:Y:S02]  /*0590*/  IMAD.U32 R32, RZ, RZ, UR32 ;  /* 0x00000020ff207e24 */ /* 0x001fe4000f8e00ff */
[----:B------:R-:W-:Y:S02]  /*05a0*/  IMAD.U32 R33, RZ, RZ, UR33 ;  /* 0x00000021ff217e24 */ /* 0x000fe4000f8e00ff */
[----:B-1----:R-:W-:-:S02]  /*05b0*/  IMAD.U32 R30, RZ, RZ, UR34 ;  /* 0x00000022ff1e7e24 */ /* 0x002fc4000f8e00ff */
[----:B------:R-:W-:-:S07]  /*05c0*/  IMAD.U32 R31, RZ, RZ, UR35 ;  /* 0x00000023ff1f7e24 */ /* 0x000fce000f8e00ff */
.L_x_33:
[----:B------:R-:W-:Y:S01]  /*05d0*/  UMOV UR32, 0x4590331d ;  /* 0x4590331d00207882 */ /* 0x000fe20000000000 */
[----:B------:R-:W-:Y:S01]  /*05e0*/  UMOV UR33, 0x3fe279a7 ;  /* 0x3fe279a700217882 */ /* 0x000fe20000000000 */
[----:B------:R-:W-:Y:S01]  /*05f0*/  DADD R12, R30, 1 ;  /* 0x3ff000001e0c7429 */ /* 0x000fe20000000000 */
[----:B------:R-:W-:Y:S01]  /*0600*/  MOV R14, 0x55555555 ;  /* 0x55555555000e7802 */ /* 0x000fe20000000f00 */
[----:B------:R-:W-:Y:S01]  /*0610*/  DADD R44, R32, -UR32 ;  /* 0x80000020202c7e29 */ /* 0x000fe20008000000 */
[----:B------:R-:W-:Y:S01]  /*0620*/  IMAD.MOV.U32 R15, RZ, RZ, 0x3fd55555 ;  /* 0x3fd55555ff0f7424 */ /* 0x000fe200078e00ff */
[----:B------:R-:W-:Y:S01]  /*0630*/  UMOV UR32, 0x99fcef34 ;  /* 0x99fcef3400207882 */ /* 0x000fe20000000000 */
[----:B------:R-:W-:Y:S01]  /*0640*/  UMOV UR33, 0x3fda8279 ;  /* 0x3fda827900217882 */ /* 0x000fe20000000000 */
[----:B------:R-:W-:Y:S01]  /*0650*/  DADD R16, R30, -1 ;  /* 0xbff000001e107429 */ /* 0x000fe20000000000 */
[----:B------:R-:W-:Y:S01]  /*0660*/  BSSY.RECONVERGENT B2, `(.L_x_2) ;  /* 0x0000075000027945 */ /* 0x000fe20003800200 */
[----:B------:R-:W-:-:S02]  /*0670*/  DADD R26, R32, -UR32 ;  /* 0x80000020201a7e29 */ /* 0x000fc40008000000 */
[----:B------:R-:W-:-:S06]  /*0680*/  DMUL R34, R44, R44 ;  /* 0x0000002c2c227228 */ /* 0x000fcc0000000000 */
[----:B------:R-:W-:Y:S02]  /*0690*/  DMUL R24, R26, R26 ;  /* 0x0000001a1a187228 */ /* 0x000fe40000000000 */
[----:B------:R-:W-:-:S06]  /*06a0*/  DFMA R34, R12, R12, R34 ;  /* 0x0000000c0c22722b */ /* 0x000fcc0000000022 */
[----:B------:R-:W-:Y:S02]  /*06b0*/  DFMA R24, R16, R16, R24 ;  /* 0x000000101018722b */ /* 0x000fe40000000018 */
[----:B------:R-:W-:-:S14]  /*06c0*/  DSETP.GEU.AND P0, PT, R34, R14, PT ;  /* 0x0000000e2200722a */ /* 0x000fdc0003f0e000 */
[----:B------:R-:W-:Y:S05]  /*06d0*/  @P0 BRA `(.L_x_3) ;  /* 0x0000000000d40947 */ /* 0x000fea0003800000 */
[----:B------:R-:W0:Y:S01]  /*06e0*/  MUFU.RCP64H R17, R35 ;  /* 0x0000002300117308 */ /* 0x000e220000001800 */
[----:B------:R-:W-:Y:S01]  /*06f0*/  IMAD.MOV.U32 R16, RZ, RZ, 0x1 ;  /* 0x00000001ff107424 */ /* 0x000fe200078e00ff */
[----:B------:R-:W-:Y:S01]  /*0700*/  DMUL R20, R12, R14 ;  /* 0x0000000e0c147228 */ /* 0x000fe20000000000 */
[----:B------:R-:W-:Y:S09]  /*0710*/  BSSY.RECONVERGENT B3, `(.L_x_4) ;  /* 0x0000013000037945 */ /* 0x000ff20003800200 */
[----:B------:R-:W-:Y:S01]  /*0720*/  FSETP.GEU.AND P1, PT, |R21|, 6.5827683646048100446e-37, PT ;  /* 0x036000001500780b */ /* 0x000fe20003f2e200 */
[----:B0-----:R-:W-:-:S08]  /*0730*/  DFMA R18, -R34, R16, 1 ;  /* 0x3ff000002212742b */ /* 0x001fd00000000110 */
[----:B------:R-:W-:-:S08]  /*0740*/  DFMA R18, R18, R18, R18 ;  /* 0x000000121212722b */ /* 0x000fd00000000012 */
[----:B------:R-:W-:-:S08]  /*0750*/  DFMA R18, R16, R18, R16 ;  /* 0x000000121012722b */ /* 0x000fd00000000010 */
[----:B------:R-:W-:-:S08]  /*0760*/  DFMA R16, -R34, R18, 1 ;  /* 0x3ff000002210742b */ /* 0x000fd00000000112 */
[----:B------:R-:W-:-:S08]  /*0770*/  DFMA R16, R18, R16, R18 ;  /* 0x000000101210722b */ /* 0x000fd00000000012 */
[----:B------:R-:W-:-:S08]  /*0780*/  DMUL R12, R20, R16 ;  /* 0x00000010140c7228 */ /* 0x000fd00000000000 */
[----:B------:R-:W-:-:S08]  /*0790*/  DFMA R14, -R34, R12, R20 ;  /* 0x0000000c220e722b */ /* 0x000fd00000000114 */
[----:B------:R-:W-:-:S10]  /*07a0*/  DFMA R12, R16, R14, R12 ;  /* 0x0000000e100c722b */ /* 0x000fd4000000000c */
[----:B------:R-:W-:-:S05]  /*07b0*/  FFMA R14, RZ, R35, R13 ;  /* 0x00000023ff0e7223 */ /* 0x000fca000000000d */
[----:B------:R-:W-:-:S13]  /*07c0*/  FSETP.GT.AND P0, PT, |R14|, 1.469367938527859385e-39, PT ;  /* 0x001000000e00780b */ /* 0x000fda0003f04200 */
[----:B------:R-:W-:Y:S05]  /*07d0*/  @P0 BRA P1, `(.L_x_5) ;  /* 0x0000000000180947 */ /* 0x000fea0000800000 */
[----:B------:R-:W-:Y:S01]  /*07e0*/  IMAD.MOV.U32 R16, RZ, RZ, R20 ;  /* 0x000000ffff107224 */ /* 0x000fe200078e0014 */
[----:B------:R-:W-:Y:S01]  /*07f0*/  MOV R14, R34 ;  /* 0x00000022000e7202 */ /* 0x000fe20000000f00 */
[----:B------:R-:W-:Y:S01]  /*0800*/  IMAD.MOV.U32 R17, RZ, RZ, R21 ;  /* 0x000000ffff117224 */ /* 0x000fe200078e0015 */
[----:B------:R-:W-:Y:S01]  /*0810*/  MOV R36, 0x840 ;  /* 0x0000084000247802 */ /* 0x000fe20000000f00 */
[----:B------:R-:W-:-:S07]  /*0820*/  IMAD.MOV.U32 R15, RZ, RZ, R35 ;  /* 0x000000ffff0f7224 */ /* 0x000fce00078e0023 */
[----:B------:R-:W-:Y:S05]  /*0830*/  CALL.REL.NOINC `($__internal_0_$__cuda_sm20_div_rn_f64_full) ;  /* 0x0000007400a87944 */ /* 0x000fea0003c00000 */
.L_x_5:
[----:B------:R-:W-:Y:S05]  /*0840*/  BSYNC.RECONVERGENT B3 ;  /* 0x0000000000037941 */ /* 0x000fea0003800200 */
.L_x_4:
[----:B------:R-:W0:Y:S01]  /*0850*/  MUFU.RCP64H R15, R35 ;  /* 0x00000023000f7308 */ /* 0x000e220000001800 */
[----:B------:R-:W-:Y:S01]  /*0860*/  IMAD.MOV.U32 R14, RZ, RZ, 0x1 ;  /* 0x00000001ff0e7424 */ /* 0x000fe200078e00ff */
[----:B------:R-:W-:Y:S01]  /*0870*/  UMOV UR32, 0x55555555 ;  /* 0x5555555500207882 */ /* 0x000fe20000000000 */
[----:B------:R-:W-:Y:S01]  /*0880*/  UMOV UR33, 0x3fd55555 ;  /* 0x3fd5555500217882 */ /* 0x000fe20000000000 */
[----:B------:R-:W-:Y:S01]  /*0890*/  BSSY.RECONVERGENT B3, `(.L_x_6) ;  /* 0x0000015000037945 */ /* 0x000fe20003800200 */
[----:B------:R-:W-:Y:S02]  /*08a0*/  DADD R30, R12, -1 ;  /* 0xbff000000c1e7429 */ /* 0x000fe40000000000 */
[----:B0-----:R-:W-:-:S08]  /*08b0*/  DFMA R16, -R34, R14, 1 ;  /* 0x3ff000002210742b */ /* 0x001fd0000000010e */
[----:B------:R-:W-:-:S08]  /*08c0*/  DFMA R16, R16, R16, R16 ;  /* 0x000000101010722b */ /* 0x000fd00000000010 */
[----:B------:R-:W-:Y:S02]  /*08d0*/  DFMA R14, R14, R16, R14 ;  /* 0x000000100e0e722b */ /* 0x000fe4000000000e */
[----:B------:R-:W-:-:S06]  /*08e0*/  DMUL R16, R44, UR32 ;  /* 0x000000202c107c28 */ /* 0x000fcc0008000000 */
[----:B------:R-:W-:-:S04]  /*08f0*/  DFMA R18, -R34, R14, 1 ;  /* 0x3ff000002212742b */ /* 0x000fc8000000010e */
[----:B------:R-:W-:-:S04]  /*0900*/  FSETP.GEU.AND P1, PT, |R17|, 6.5827683646048100446e-37, PT ;  /* 0x036000001100780b */ /* 0x000fc80003f2e200 */
        /* <DEDUP_REMOVED lines=8> */
[----:B------:R-:W-:Y:S01]  /*0990*/  MOV R36, 0x9c0 ;  /* 0x000009c000247802 */ /* 0x000fe20000000f00 */
[----:B------:R-:W-:-:S07]  /*09a0*/  IMAD.MOV.U32 R15, RZ, RZ, R35 ;  /* 0x000000ffff0f7224 */ /* 0x000fce00078e0023 */
[----:B------:R-:W-:Y:S05]  /*09b0*/  CALL.REL.NOINC `($__internal_0_$__cuda_sm20_div_rn_f64_full) ;  /* 0x0000007400487944 */ /* 0x000fea0003c00000 */
[----:B------:R-:W-:Y:S01]  /*09c0*/  MOV R32, R12 ;  /* 0x0000000c00207202 */ /* 0x000fe20000000f00 */
[----:B------:R-:W-:-:S07]  /*09d0*/  IMAD.MOV.U32 R33, RZ, RZ, R13 ;  /* 0x000000ffff217224 */ /* 0x000fce00078e000d */
.L_x_7:
[----:B------:R-:W-:Y:S05]  /*09e0*/  BSYNC.RECONVERGENT B3 ;  /* 0x0000000000037941 */ /* 0x000fea0003800200 */
.L_x_6:
[----:B------:R-:W-:Y:S01]  /*09f0*/  UMOV UR32, 0x4590331d ;  /* 0x4590331d00207882 */ /* 0x000fe20000000000 */
[----:B------:R-:W-:Y:S02]  /*0a00*/  UMOV UR33, 0x3fe279a7 ;  /* 0x3fe279a700217882 */ /* 0x000fe40000000000 */
[----:B------:R-:W-:Y:S01]  /*0a10*/  DADD R32, R32, UR32 ;  /* 0x0000002020207e29 */ /* 0x000fe20008000000 */
[----:B------:R-:W-:Y:S10]  /*0a20*/  BRA `(.L_x_8) ;  /* 0x0000000000e07947 */ /* 0x000ff40003800000 */
.L_x_3:
[----:B------:R-:W-:Y:S02]  /*0a30*/  IMAD.MOV.U32 R18, RZ, RZ, -0x67f3bcc6 ;  /* 0x980c433aff127424 */ /* 0x000fe400078e00ff */
[----:B------:R-:W-:-:S06]  /*0a40*/  IMAD.MOV.U32 R19, RZ, RZ, 0x3fc5f619 ;  /* 0x3fc5f619ff137424 */ /* 0x000fcc00078e00ff */
        /* <DEDUP_REMOVED lines=18> */
[----:B------:R-:W-:Y:S01]  /*0b70*/  MOV R16, R18 ;  /* 0x0000001200107202 */ /* 0x000fe20000000f00 */
[----:B------:R-:W-:Y:S01]  /*0b80*/  IMAD.MOV.U32 R17, RZ, RZ, R19 ;  /* 0x000000ffff117224 */ /* 0x000fe200078e0013 */
[----:B------:R-:W-:Y:S01]  /*0b90*/  MOV R36, 0xbd0 ;  /* 0x00000bd000247802 */ /* 0x000fe20000000f00 */
[----:B------:R-:W-:Y:S02]  /*0ba0*/  IMAD.MOV.U32 R14, RZ, RZ, R24 ;  /* 0x000000ffff0e7224 */ /* 0x000fe400078e0018 */
[----:B------:R-:W-:-:S07]  /*0bb0*/  IMAD.MOV.U32 R15, RZ, RZ, R25 ;  /* 0x000000ffff0f7224 */ /* 0x000fce00078e0019 */
[----:B------:R-:W-:Y:S05]  /*0bc0*/  CALL.REL.NOINC `($__internal_0_$__cuda_sm20_div_rn_f64_full) ;  /* 0x0000007000c47944 */ /* 0x000fea0003c00000 */
.L_x_10:
[----:B------:R-:W-:Y:S05]  /*0bd0*/  BSYNC.RECONVERGENT B3 ;  /* 0x0000000000037941 */ /* 0x000fea0003800200 */
.L_x_9:
[----:B------:R-:W0:Y:S01]  /*0be0*/  MUFU.RCP64H R15, R25 ;  /* 0x00000019000f7308 */ /* 0x000e220000001800 */
[----:B------:R-:W-:Y:S01]  /*0bf0*/  IMAD.MOV.U32 R14, RZ, RZ, 0x1 ;  /* 0x00000001ff0e7424 */ /* 0x000fe200078e00ff */
[----:B------:R-:W-:Y:S01]  /*0c00*/  UMOV UR32, 0x980c433a ;  /* 0x980c433a00207882 */ /* 0x000fe20000000000 */
[----:B------:R-:W-:Y:S01]  /*0c10*/  UMOV UR33, 0x3fc5f619 ;  /* 0x3fc5f61900217882 */ /* 0x000fe20000000000 */
[----:B------:R-:W-:Y:S01]  /*0c20*/  BSSY.RECONVERGENT B3, `(.L_x_11) ;  /* 0x0000015000037945 */ /* 0x000fe20003800200 */
[----:B------:R-:W-:Y:S02]  /*0c30*/  DADD R30, R12, 1 ;  /* 0x3ff000000c1e7429 */ /* 0x000fe40000000000 */
        /* <DEDUP_REMOVED lines=15> */
[----:B------:R-:W-:-:S07]  /*0d30*/  MOV R36, 0xd50 ;  /* 0x00000d5000247802 */ /* 0x000fce0000000f00 */
[----:B------:R-:W-:Y:S05]  /*0d40*/  CALL.REL.NOINC `($__internal_0_$__cuda_sm20_div_rn_f64_full) ;  /* 0x0000007000647944 */ /* 0x000fea0003c00000 */
[----:B------:R-:W-:Y:S02]  /*0d50*/  IMAD.MOV.U32 R32, RZ, RZ, R12 ;  /* 0x000000ffff207224 */ /* 0x000fe400078e000c */
[----:B------:R-:W-:-:S07]  /*0d60*/  IMAD.MOV.U32 R33, RZ, RZ, R13 ;  /* 0x000000ffff217224 */ /* 0x000fce00078e000d */
.L_x_12:
[----:B------:R-:W-:Y:S05]  /*0d70*/  BSYNC.RECONVERGENT B3 ;  /* 0x0000000000037941 */ /* 0x000fea0003800200 */
.L_x_11:
[----:B------:R-:W-:Y:S01]  /*0d80*/  UMOV UR32, 0x99fcef34 ;  /* 0x99fcef3400207882 */ /* 0x000fe20000000000 */
[----:B------:R-:W-:Y:S02]  /*0d90*/  UMOV UR33, 0x3fda8279 ;  /* 0x3fda827900217882 */ /* 0x000fe40000000000 */
[----:B------:R-:W-:-:S11]  /*0da0*/  DADD R32, R32, UR32 ;  /* 0x0000002020207e29 */ /* 0x000fd60008000000 */
.L_x_8:
[----:B------:R-:W-:Y:S05]  /*0db0*/  BSYNC.RECONVERGENT B2 ;  /* 0x0000000000027941 */ /* 0x000fea0003800200 */
.L_x_2:
[----:B------:R-:W-:Y:S01]  /*0dc0*/  UMOV UR32, 0x7c5eb8c2 ;  /* 0x7c5eb8c200207882 */ /* 0x000fe20000000000 */
[----:B------:R-:W-:Y:S01]  /*0dd0*/  UMOV UR33, 0x3fdafea4 ;  /* 0x3fdafea400217882 */ /* 0x000fe20000000000 */
[----:B------:R-:W-:Y:S01]  /*0de0*/  MOV R14, 0x0 ;  /* 0x00000000000e7802 */ /* 0x000fe20000000f00 */
[----:B------:R-:W-:Y:S01]  /*0df0*/  DADD R12, R32, -UR32 ;  /* 0x80000020200c7e29 */ /* 0x000fe20008000000 */
[----:B------:R-:W-:Y:S01]  /*0e00*/  UMOV UR32, 0xdb81f733 ;  /* 0xdb81f73300207882 */ /* 0x000fe20000000000 */
[----:B------:R-:W-:Y:S01]  /*0e10*/  UMOV UR33, 0x3fed06df ;  /* 0x3fed06df00217882 */ /* 0x000fe20000000000 */
[----:B------:R-:W-:Y:S01]  /*0e20*/  IMAD.MOV.U32 R15, RZ, RZ, 0x3fd80000 ;  /* 0x3fd80000ff0f7424 */ /* 0x000fe200078e00ff */
[----:B------:R-:W-:Y:S01]  /*0e30*/  DADD R18, R30, -UR32 ;  /* 0x800000201e127e29 */ /* 0x000fe20008000000 */
[----:B------:R-:W-:Y:S03]  /*0e40*/  BSSY.RECONVERGENT B2, `(.L_x_13) ;  /* 0x0000017000027945 */ /* 0x000fe60003800200 */
[----:B------:R-:W-:-:S08]  /*0e50*/  DMUL R12, R12, R12 ;  /* 0x0000000c0c0c7228 */ /* 0x000fd00000000000 */
[----:B------:R-:W-:-:S06]  /*0e60*/  DFMA R18, R18, R18, R12 ;  /* 0x000000121212722b */ /* 0x000fcc000000000c */
[----:B------:R-:W0:Y:S04]  /*0e70*/  MUFU.RSQ64H R21, R19 ;  /* 0x0000001300157308 */ /* 0x000e280000001c00 */
[----:B------:R-:W-:-:S05]  /*0e80*/  VIADD R20, R19, 0xfcb00000 ;  /* 0xfcb0000013147836 */ /* 0x000fca0000000000 */
[----:B------:R-:W-:Y:S01]  /*0e90*/  ISETP.GE.U32.AND P0, PT, R20, 0x7ca00000, PT ;  /* 0x7ca000001400780c */ /* 0x000fe20003f06070 */
[----:B0-----:R-:W-:-:S08]  /*0ea0*/  DMUL R12, R20, R20 ;  /* 0x00000014140c7228 */ /* 0x001fd00000000000 */
[----:B------:R-:W-:-:S08]  /*0eb0*/  DFMA R12, R18, -R12, 1 ;  /* 0x3ff00000120c742b */ /* 0x000fd0000000080c */
[----:B------:R-:W-:Y:S02]  /*0ec0*/  DFMA R14, R12, R14, 0.5 ;  /* 0x3fe000000c0e742b */ /* 0x000fe4000000000e */
[----:B------:R-:W-:-:S08]  /*0ed0*/  DMUL R12, R20, R12 ;  /* 0x0000000c140c7228 */ /* 0x000fd00000000000 */
[----:B------:R-:W-:-:S08]  /*0ee0*/  DFMA R26, R14, R12, R20 ;  /* 0x0000000c0e1a722b */ /* 0x000fd00000000014 */
[----:B------:R-:W-:Y:S02]  /*0ef0*/  DMUL R16, R18, R26 ;  /* 0x0000001a12107228 */ /* 0x000fe40000000000 */
[----:B------:R-:W-:Y:S02]  /*0f00*/  VIADD R15, R27, 0xfff00000 ;  /* 0xfff000001b0f7836 */ /* 0x000fe40000000000 */
[----:B------:R-:W-:-:S04]  /*0f10*/  IMAD.MOV.U32 R14, RZ, RZ, R26 ;  /* 0x000000ffff0e7224 */ /* 0x000fc800078e001a */
[----:B------:R-:W-:-:S08]  /*0f20*/  DFMA R24, R16, -R16, R18 ;  /* 0x800000101018722b */ /* 0x000fd00000000012 */
[----:B------:R-:W-:Y:S01]  /*0f30*/  DFMA R12, R24, R14, R16 ;  /* 0x0000000e180c722b */ /* 0x000fe20000000010 */
[----:B------:R-:W-:Y:S10]  /*0f40*/  @!P0 BRA `(.L_x_14) ;  /* 0x0000000000188947 */ /* 0x000ff40003800000 */
[----:B------:R-:W-:Y:S01]  /*0f50*/  MOV R38, R18 ;  /* 0x0000001200267202 */ /* 0x000fe20000000f00 */
[----:B------:R-:W-:Y:S01]  /*0f60*/  IMAD.MOV.U32 R12, RZ, RZ, R26 ;  /* 0x000000ffff0c7224 */ /* 0x000fe200078e001a */
[----:B------:R-:W-:Y:S01]  /*0f70*/  MOV R14, 0xfb0 ;  /* 0x00000fb0000e7802 */ /* 0x000fe20000000f00 */
[----:B------:R-:W-:Y:S02]  /*0f80*/  IMAD.MOV.U32 R18, RZ, RZ, R24 ;  /* 0x000000ffff127224 */ /* 0x000fe400078e0018 */
[----:B------:R-:W-:-:S07]  /*0f90*/  IMAD.MOV.U32 R13, RZ, RZ, R25 ;  /* 0x000000ffff0d7224 */ /* 0x000fce00078e0019 */
[----:B------:R-:W-:Y:S05]  /*0fa0*/  CALL.REL.NOINC `($__internal_1_$__cuda_sm20_dsqrt_rn_f64_mediumpath_v1) ;  /* 0x0000007400507944 */ /* 0x000fea0003c00000 */
.L_x_14:
[----:B------:R-:W-:Y:S05]  /*0fb0*/  BSYNC.RECONVERGENT B2 ;  /* 0x0000000000027941 */ /* 0x000fea0003800200 */
.L_x_13:
[----:B------:R-:W-:Y:S01]  /*0fc0*/  UMOV UR32, 0x288ad81 ;  /* 0x0288ad8100207882 */ /* 0x000fe20000000000 */
[----:B------:R-:W-:Y:S01]  /*0fd0*/  UMOV UR33, 0x3fe20619 ;  /* 0x3fe2061900217882 */ /* 0x000fe20000000000 */
[----:B------:R-:W-:Y:S01]  /*0fe0*/  IMAD.MOV.U32 R16, RZ, RZ, 0x0 ;  /* 0x00000000ff107424 */ /* 0x000fe200078e00ff */
[----:B------:R-:W-:Y:S01]  /*0ff0*/  DADD R14, R32, -UR32 ;  /* 0x80000020200e7e29 */ /* 0x000fe20008000000 */
[----:B------:R-:W-:Y:S01]  /*1000*/  UMOV UR32, 0xa117fb2a ;  /* 0xa117fb2a00207882 */ /* 0x000fe20000000000 */
[----:B------:R-:W-:Y:S01]  /*1010*/  UMOV UR33, 0x3fea7753 ;  /* 0x3fea775300217882 */ /* 0x000fe20000000000 */
[----:B------:R-:W-:Y:S01]  /*1020*/  MOV R17, 0x3fd80000 ;  /* 0x3fd8000000117802 */ /* 0x000fe20000000f00 */
[----:B------:R-:W-:Y:S01]  /*1030*/  DADD R18, R30, UR32 ;  /* 0x000000201e127e29 */ /* 0x000fe20008000000 */
[----:B------:R-:W-:Y:S01]  /*1040*/  UMOV UR32, 0xa733089 ;  /* 0x0a73308900207882 */ /* 0x000fe20000000000 */
[----:B------:R-:W-:Y:S01]  /*1050*/  UMOV UR33, 0x3f9b76fa ;  /* 0x3f9b76fa00217882 */ /* 0x000fe20000000000 */
[----:B------:R-:W-:Y:S01]  /*1060*/  BSSY.RECONVERGENT B2, `(.L_x_15) ;  /* 0x0000018000027945 */ /* 0x000fe20003800200 */
[----:B------:R-:W-:-:S02]  /*1070*/  DMUL R14, R14, R14 ;  /* 0x0000000e0e0e7228 */ /* 0x000fc40000000000 */
[----:B------:R-:W-:-:S06]  /*1080*/  DADD R24, R12, -UR32 ;  /* 0x800000200c187e29 */ /* 0x000fcc0008000000 */
        /* <DEDUP_REMOVED lines=15> */
[----:B------:R-:W-:Y:S01]  /*1180*/  IMAD.MOV.U32 R38, RZ, RZ, R18 ;  /* 0x000000ffff267224 */ /* 0x000fe200078e0012 */
[----:B------:R-:W-:Y:S01]  /*1190*/  MOV R18, R26 ;  /* 0x0000001a00127202 */ /* 0x000fe20000000f00 */
[----:B------:R-:W-:Y:S01]  /*11a0*/  IMAD.MOV.U32 R12, RZ, RZ, R34 ;  /* 0x000000ffff0c7224 */ /* 0x000fe200078e0022 */
[----:B------:R-:W-:Y:S01]  /*11b0*/  MOV R14, 0x11e0 ;  /* 0x000011e0000e7802 */ /* 0x000fe20000000f00 */
[----:B------:R-:W-:-:S07]  /*11c0*/  IMAD.MOV.U32 R13, RZ, RZ, R27 ;  /* 0x000000ffff0d7224 */ /* 0x000fce00078e001b */
[----:B------:R-:W-:Y:S05]  /*11d0*/  CALL.REL.NOINC `($__internal_1_$__cuda_sm20_dsqrt_rn_f64_mediumpath_v1) ;  /* 0x0000007000c47944 */ /* 0x000fea0003c00000 */
.L_x_16:
[----:B------:R-:W-:Y:S05]  /*11e0*/  BSYNC.RECONVERGENT B2 ;  /* 0x0000000000027941 */ /* 0x000fea0003800200 */
.L_x_15:
[----:B------:R-:W-:Y:S01]  /*11f0*/  DMUL R18, R32, R32 ;  /* 0x0000002020127228 */ /* 0x000fe20000000000 */
[----:B------:R-:W-:Y:S01]  /*1200*/  IMAD.MOV.U32 R34, RZ, RZ, 0x0 ;  /* 0x00000000ff227424 */ /* 0x000fe200078e00ff */
[----:B------:R-:W-:Y:S01]  /*1210*/  UMOV UR32, 0x432c3d16 ;  /* 0x432c3d1600207882 */ /* 0x000fe20000000000 */
[----:B------:R-:W-:Y:S01]  /*1220*/  IMAD.MOV.U32 R35, RZ, RZ, 0x3fd80000 ;  /* 0x3fd80000ff237424 */ /* 0x000fe200078e00ff */
[----:B------:R-:W-:Y:S01]  /*1230*/  UMOV UR33, 0x3fa25671 ;  /* 0x3fa2567100217882 */ /* 0x000fe20000000000 */
[----:B------:R-:W-:Y:S01]  /*1240*/  BSSY.RECONVERGENT B2, `(.L_x_17) ;  /* 0x000001c000027945 */ /* 0x000fe20003800200 */
[----:B------:R-:W-:Y:S02]  /*1250*/  DADD R12, R12, -UR32 ;  /* 0x800000200c0c7e29 */ /* 0x000fe40008000000 */
[----:B------:R-:W-:-:S06]  /*1260*/  DFMA R18, R30, R30, R18 ;  /* 0x0000001e1e12722b */ /* 0x000fcc0000000012 */
[----:B------:R-:W0:Y:S01]  /*1270*/  MUFU.RSQ64H R21, R19 ;  /* 0x0000001300157308 */ /* 0x000e220000001c00 */
[----:B------:R-:W-:-:S03]  /*1280*/  DSETP.GEU.AND P0, PT, R24, R12, PT ;  /* 0x0000000c1800722a */ /* 0x000fc60003f0e000 */
[----:B------:R-:W-:-:S03]  /*1290*/  VIADD R20, R19, 0xfcb00000 ;  /* 0xfcb0000013147836 */ /* 0x000fc60000000000 */
[----:B------:R-:W-:Y:S02]  /*12a0*/  FSEL R24, R24, R12, !P0 ;  /* 0x0000000c18187208 */ /* 0x000fe40004000000 */
[----:B------:R-:W-:Y:S02]  /*12b0*/  ISETP.GE.U32.AND P1, PT, R20, 0x7ca00000, PT ;  /* 0x7ca000001400780c */ /* 0x000fe40003f26070 */
[----:B------:R-:W-:Y:S01]  /*12c0*/  FSEL R25, R25, R13, !P0 ;  /* 0x0000000d19197208 */ /* 0x000fe20004000000 */
[----:B0-----:R-:W-:-:S08]  /*12d0*/  DMUL R14, R20, R20 ;  /* 0x00000014140e7228 */ /* 0x001fd00000000000 */
[----:B------:R-:W-:-:S08]  /*12e0*/  DFMA R14, R18, -R14, 1 ;  /* 0x3ff00000120e742b */ /* 0x000fd0000000080e */
[----:B------:R-:W-:Y:S02]  /*12f0*/  DFMA R34, R14, R34, 0.5 ;  /* 0x3fe000000e22742b */ /* 0x000fe40000000022 */
[----:B------:R-:W-:-:S08]  /*1300*/  DMUL R14, R20, R14 ;  /* 0x0000000e140e7228 */ /* 0x000fd00000000000 */
[----:B------:R-:W-:-:S08]  /*1310*/  DFMA R34, R34, R14, R20 ;  /* 0x0000000e2222722b */ /* 0x000fd00000000014 */
[----:B------:R-:W-:Y:S02]  /*1320*/  DMUL R16, R18, R34 ;  /* 0x0000002212107228 */ /* 0x000fe40000000000 */
[----:B------:R-:W-:Y:S01]  /*1330*/  IADD3 R15, PT, PT, R35, -0x100000, RZ ;  /* 0xfff00000230f7810 */ /* 0x000fe20007ffe0ff */
[----:B------:R-:W-:-:S05]  /*1340*/  IMAD.MOV.U32 R14, RZ, RZ, R34 ;  /* 0x000000ffff0e7224 */ /* 0x000fca00078e0022 */
        /* <DEDUP_REMOVED lines=9> */
[----:B------:R-:W-:Y:S02]  /*13e0*/  IMAD.MOV.U32 R36, RZ, RZ, R12 ;  /* 0x000000ffff247224 */ /* 0x000fe400078e000c */
[----:B------:R-:W-:-:S07]  /*13f0*/  IMAD.MOV.U32 R37, RZ, RZ, R13 ;  /* 0x000000ffff257224 */ /* 0x000fce00078e000d */
.L_x_18:
[----:B------:R-:W-:Y:S05]  /*1400*/  BSYNC.RECONVERGENT B2 ;  /* 0x0000000000027941 */ /* 0x000fea0003800200 */
.L_x_17:
[----:B------:R-:W-:Y:S01]  /*1410*/  DADD R36, -R36, 1 ;  /* 0x3ff0000024247429 */ /* 0x000fe20000000100 */
[----:B------:R-:W-:Y:S07]  /*1420*/  BSSY.RECONVERGENT B3, `(.L_x_19) ;  /* 0x00000de000037945 */ /* 0x000fee0003800200 */
[----:B------:R-:W-:-:S06]  /*1430*/  DSETP.GEU.AND P0, PT, R24, R36, PT ;  /* 0x000000241800722a */ /* 0x000fcc0003f0e000 */
[----:B------:R-:W-:Y:S02]  /*1440*/  FSEL R26, R24, R36, !P0 ;  /* 0x00000024181a7208 */ /* 0x000fe40004000000 */
[----:B------:R-:W-:-:S06]  /*1450*/  FSEL R27, R25, R37, !P0 ;  /* 0x00000025191b7208 */ /* 0x000fcc0004000000 */
[----:B------:R-:W-:-:S14]  /*1460*/  DSETP.GEU.AND P0, PT, R26, UR24, PT ;  /* 0x000000181a007e2a */ /* 0x000fdc000bf0e000 */
[----:B------:R-:W-:Y:S05]  /*1470*/  @P0 BRA `(.L_x_20) ;  /* 0x0000000000400947 */ /* 0x000fea0003800000 */
[----:B------:R-:W-:Y:S01]  /*1480*/  UMOV UR32, 0x9999999a ;  /* 0x9999999a00207882 */ /* 0x000fe20000000000 */
[----:B------:R-:W-:Y:S01]  /*1490*/  UMOV UR33, 0x3fb99999 ;  /* 0x3fb9999900217882 */ /* 0x000fe20000000000 */
[----:B------:R-:W0:Y:S01]  /*14a0*/  LDCU.64 UR34, c[0x0][0x388] ;  /* 0x00007100ff2277ac */ /* 0x000e220008000a00 */
[----:B------:R-:W-:Y:S01]  /*14b0*/  DSETP.GT.AND P0, PT, R32, UR32, PT ;  /* 0x0000002020007e2a */ /* 0x000fe2000bf04000 */
[----:B------:R-:W-:Y:S01]  /*14c0*/  VIADD R12, R9, 0x1 ;  /* 0x00000001090c7836 */ /* 0x000fe20000000000 */
[----:B------:R-:W-:Y:S01]  /*14d0*/  IADD3 R11, PT, PT, R10, R11, RZ ;  /* 0x0000000b0a0b7210 */ /* 0x000fe20007ffe0ff */
[----:B------:R-:W1:Y:S01]  /*14e0*/  LDCU.64 UR32, c[0x0][0x390] ;  /* 0x00007200ff2077ac */ /* 0x000e620008000a00 */
[----:B------:R-:W-:Y:S02]  /*14f0*/  IMAD.MOV.U32 R25, RZ, RZ, R22 ;  /* 0x000000ffff197224 */ /* 0x000fe400078e0016 */
[----:B------:R-:W-:-:S08]  /*1500*/  IMAD.MOV.U32 R24, RZ, RZ, R23 ;  /* 0x000000ffff187224 */ /* 0x000fd000078e0017 */
[----:B------:R-:W-:Y:S02]  /*1510*/  @!P0 IMAD.MOV R12, RZ, RZ, R9 ;  /* 0x000000ffff0c8224 */ /* 0x000fe400078e0209 */
[----:B0-----:R-:W-:Y:S02]  /*1520*/  IMAD.U32 R30, RZ, RZ, UR34 ;  /* 0x00000022ff1e7e24 */ /* 0x001fe4000f8e00ff */
[----:B------:R-:W-:Y:S01]  /*1530*/  IMAD.U32 R31, RZ, RZ, UR35 ;  /* 0x00000023ff1f7e24 */ /* 0x000fe2000f8e00ff */
[----:B-1----:R-:W-:Y:S01]  /*1540*/  MOV R32, UR32 ;  /* 0x0000002000207c02 */ /* 0x002fe20008000f00 */
[----:B------:R-:W-:Y:S02]  /*1550*/  IMAD.U32 R33, RZ, RZ, UR33 ;  /* 0x00000021ff217e24 */ /* 0x000fe4000f8e00ff */
[----:B------:R-:W-:Y:S01]  /*1560*/  IMAD.MOV.U32 R9, RZ, RZ, R12 ;  /* 0x000000ffff097224 */ /* 0x000fe200078e000c */
[----:B------:R-:W-:Y:S06]  /*1570*/  BRA `(.L_x_21) ;  /* 0x0000000c00207947 */ /* 0x000fec0003800000 */
.L_x_20:
[----:B------:R-:W-:Y:S01]  /*1580*/  ISETP.NE.AND P0, PT, R22, 0x1, PT ;  /* 0x000000011600780c */ /* 0x000fe20003f05270 */
[----:B------:R-:W-:Y:S01]  /*1590*/  BSSY.RECONVERGENT B1, `(.L_x_22) ;  /* 0x0000047000017945 */ /* 0x000fe20003800200 */
[----:B------:R-:W-:Y:S01]  /*15a0*/  IMAD.MOV.U32 R25, RZ, RZ, 0x2 ;  /* 0x00000002ff197424 */ /* 0x000fe200078e00ff */
[----:B------:R-:W-:Y:S01]  /*15b0*/  MOV R24, R23 ;  /* 0x0000001700187202 */ /* 0x000fe20000000f00 */
[----:B------:R-:W-:-:S09]  /*15c0*/  IMAD.MOV.U32 R16, RZ, RZ, R6 ;  /* 0x000000ffff107224 */ /* 0x000fd200078e0006 */
[----:B------:R-:W-:Y:S05]  /*15d0*/  @!P0 BRA `(.L_x_23) ;  /* 0x0000000400088947 */ /* 0x000fea0003800000 */
[----:B------:R-:W-:-:S13]  /*15e0*/  ISETP.NE.AND P0, PT, R22, 0x3, PT ;  /* 0x000000031600780c */ /* 0x000fda0003f05270 */
[----:B------:R-:W-:Y:S05]  /*15f0*/  @!P0 BRA `(.L_x_24) ;  /* 0x0000000000208947 */ /* 0x000fea0003800000 */
[----:B------:R-:W-:-:S13]  /*1600*/  ISETP.NE.AND P0, PT, R22, 0x2, PT ;  /* 0x000000021600780c */ /* 0x000fda0003f05270 */
[----:B------:R-:W-:Y:S02]  /*1610*/  @!P0 IMAD.MOV.U32 R25, RZ, RZ, 0x3 ;  /* 0x00000003ff198424 */ /* 0x000fe400078e00ff */
[----:B------:R-:W-:Y:S01]  /*1620*/  @!P0 IMAD.MOV.U32 R24, RZ, RZ, R23 ;  /* 0x000000ffff188224 */ /* 0x000fe200078e0017 */
[----:B------:R-:W-:Y:S01]  /*1630*/  @P0 MOV R24, R23 ;  /* 0x0000001700180202 */ /* 0x000fe20000000f00 */
[----:B------:R-:W-:Y:S02]  /*1640*/  @!P0 IMAD.MOV.U32 R16, RZ, RZ, R5 ;  /* 0x000000ffff108224 */ /* 0x000fe400078e0005 */
[----:B------:R-:W-:Y:S02]  /*1650*/  @P0 VIADD R25, R22, 0x1 ;  /* 0x0000000116190836 */ /* 0x000fe40000000000 */
[----:B------:R-:W-:Y:S01]  /*1660*/  @P0 IMAD.MOV.U32 R16, RZ, RZ, R4 ;  /* 0x000000ffff100224 */ /* 0x000fe200078e0004 */
[----:B------:R-:W-:Y:S06]  /*1670*/  BRA `(.L_x_23) ;  /* 0x0000000000e07947 */ /* 0x000fec0003800000 */
.L_x_24:
[----:B------:R-:W-:Y:S01]  /*1680*/  VIADD R8, R8, 0x1 ;  /* 0x0000000108087836 */ /* 0x000fe20000000000 */
[----:B------:R-:W-:Y:S03]  /*1690*/  BSSY.RECONVERGENT B2, `(.L_x_25) ;  /* 0x000000c000027945 */ /* 0x000fe60003800200 */
[C---:B------:R-:W-:Y:S01]  /*16a0*/  IMAD.WIDE.U32 R4, R8.reuse, -0x2daee0ad, RZ ;  /* 0xd2511f5308047825 */ /* 0x040fe200078e00ff */
[----:B------:R-:W-:-:S13]  /*16b0*/  ISETP.NE.AND P0, PT, R8, RZ, PT ;  /* 0x000000ff0800720c */ /* 0x000fda0003f05270 */
[----:B------:R-:W-:Y:S05]  /*16c0*/  @P0 BRA `(.L_x_26) ;  /* 0x0000000000200947 */ /* 0x000fea0003800000 */
[----:B------:R-:W-:-:S05]  /*16d0*/  VIADD R7, R7, 0x1 ;  /* 0x0000000107077836 */ /* 0x000fca0000000000 */
[----:B------:R-:W-:-:S13]  /*16e0*/  ISETP.NE.AND P0, PT, R7, RZ, PT ;  /* 0x000000ff0700720c */ /* 0x000fda0003f05270 */
[----:B------:R-:W-:Y:S01]  /*16f0*/  @!P0 VIADD R2, R2, 0x1 ;  /* 0x0000000102028836 */ /* 0x000fe20000000000 */
[----:B------:R-:W-:Y:S01]  /*1700*/  @!P0 IADD3 R6, PT, PT, R3, 0x1, RZ ;  /* 0x0000000103068810 */ /* 0x000fe20007ffe0ff */
[----:B------:R-:W-:-:S03]  /*1710*/  @!P0 IMAD.MOV.U32 R7, RZ, RZ, RZ ;  /* 0x000000ffff078224 */ /* 0x000fc600078e00ff */
[----:B------:R-:W-:-:S13]  /*1720*/  ISETP.NE.AND P1, PT, R2, RZ, !P0 ;  /* 0x000000ff0200720c */ /* 0x000fda0004725270 */
[----:B------:R-:W-:-:S04]  /*1730*/  @P1 IMAD.MOV R6, RZ, RZ, R3 ;  /* 0x000000ffff061224 */ /* 0x000fc800078e0203 */
[----:B------:R-:W-:-:S07]  /*1740*/  @!P0 IMAD.MOV.U32 R3, RZ, RZ, R6 ;  /* 0x000000ffff038224 */ /* 0x000fce00078e0006 */
.L_x_26:
[----:B------:R-:W-:Y:S05]  /*1750*/  BSYNC.RECONVERGENT B2 ;  /* 0x0000000000027941 */ /* 0x000fea0003800200 */
.L_x_25:
        /* <DEDUP_REMOVED lines=36> */
[----:B------:R-:W-:-:S03]  /*19a0*/  MOV R16, R23 ;  /* 0x0000001700107202 */ /* 0x000fc60000000f00 */
[----:B------:R-:W-:Y:S01]  /*19b0*/  IMAD.WIDE.U32 R24, R24, -0x2daee0ad, RZ ;  /* 0xd2511f5318187825 */ /* 0x000fe200078e00ff */
[----:B------:R-:W-:-:S03]  /*19c0*/  LOP3.LUT R4, R4, UR4, R15, 0x96, !PT ;  /* 0x0000000404047c12 */ /* 0x000fc6000f8e960f */
[----:B------:R-:W-:Y:S01]  /*19d0*/  IMAD.MOV.U32 R6, RZ, RZ, R14 ;  /* 0x000000ffff067224 */ /* 0x000fe200078e000e */
[----:B------:R-:W-:Y:S01]  /*19e0*/  LOP3.LUT R5, R12, UR5, R25, 0x96, !PT ;  /* 0x000000050c057c12 */ /* 0x000fe2000f8e9619 */
[----:B------:R-:W-:-:S07]  /*19f0*/  IMAD.MOV.U32 R25, RZ, RZ, RZ ;  /* 0x000000ffff197224 */ /* 0x000fce00078e00ff */
.L_x_23:
[----:B------:R-:W-:Y:S05]  /*1a00*/  BSYNC.RECONVERGENT B1 ;  /* 0x0000000000017941 */ /* 0x000fea0003800200 */
.L_x_22:
[----:B------:R-:W0:Y:S01]  /*1a10*/  I2F.F64.U32 R12, R16 ;  /* 0x00000010000c7312 */ /* 0x000e220000201800 */
[----:B------:R-:W-:Y:S01]  /*1a20*/  IMAD.MOV.U32 R14, RZ, RZ, 0x0 ;  /* 0x00000000ff0e7424 */ /* 0x000fe200078e00ff */
[----:B------:R-:W-:Y:S01]  /*1a30*/  UMOV UR32, 0x54442d18 ;  /* 0x54442d1800207882 */ /* 0x000fe20000000000 */
[----:B------:R-:W-:Y:S01]  /*1a40*/  IMAD.MOV.U32 R15, RZ, RZ, 0x3df00000 ;  /* 0x3df00000ff0f7424 */ /* 0x000fe200078e00ff */
[----:B------:R-:W-:Y:S01]  /*1a50*/  UMOV UR33, 0x401921fb ;  /* 0x401921fb00217882 */ /* 0x000fe20000000000 */
[----:B------:R-:W-:Y:S01]  /*1a60*/  BSSY.RECONVERGENT B4, `(.L_x_27) ;  /* 0x0000021000047945 */ /* 0x000fe20003800200 */
[----:B------:R-:W-:Y:S01]  /*1a70*/  DMUL R40, RZ, +INF ;  /* 0x7ff00000ff287828 */ /* 0x000fe20000000000 */
[----:B------:R-:W-:Y:S02]  /*1a80*/  IMAD.MOV.U32 R42, RZ, RZ, 0x1 ;  /* 0x00000001ff2a7424 */ /* 0x000fe400078e00ff */
[----:B0-----:R-:W-:-:S08]  /*1a90*/  DFMA R12, R12, R14, 2.3283064365386962891e-10 ;  /* 0x3df000000c0c742b */ /* 0x001fd0000000000e */
[----:B------:R-:W-:-:S08]  /*1aa0*/  DMUL R34, R12, UR32 ;  /* 0x000000200c227c28 */ /* 0x000fd00008000000 */
[----:B------:R-:W-:-:S14]  /*1ab0*/  DSETP.NEU.AND P4, PT, R34, +INF , PT ;  /* 0x7ff000002200742a */ /* 0x000fdc0003f8d000 */
[----:B------:R-:W-:Y:S05]  /*1ac0*/  @!P4 BRA `(.L_x_28) ;  /* 0x000000000068c947 */ /* 0x000fea0003800000 */
[----:B------:R-:W-:Y:S01]  /*1ad0*/  UMOV UR32, 0x6dc9c883 ;  /* 0x6dc9c88300207882 */ /* 0x000fe20000000000 */
[----:B------:R-:W-:Y:S01]  /*1ae0*/  UMOV UR33, 0x3fe45f30 ;  /* 0x3fe45f3000217882 */ /* 0x000fe20000000000 */
[C---:B------:R-:W-:Y:S01]  /*1af0*/  DSETP.GE.AND P0, PT, R34.reuse, 2.14748364800000000000e+09, PT ;  /* 0x41e000002200742a */ /* 0x040fe20003f06000 */
[----:B------:R-:W-:Y:S01]  /*1b00*/  BSSY.RECONVERGENT B5, `(.L_x_29) ;  /* 0x0000015000057945 */ /* 0x000fe20003800200 */
[----:B------:R-:W-:Y:S01]  /*1b10*/  DMUL R12, R34, UR32 ;  /* 0x00000020220c7c28 */ /* 0x000fe20008000000 */
[----:B------:R-:W-:Y:S01]  /*1b20*/  UMOV UR32, 0x54442d18 ;  /* 0x54442d1800207882 */ /* 0x000fe20000000000 */
[----:B------:R-:W-:-:S04]  /*1b30*/  UMOV UR33, 0x3ff921fb ;  /* 0x3ff921fb00217882 */ /* 0x000fc80000000000 */
[----:B------:R-:W0:Y:S08]  /*1b40*/  F2I.F64 R42, R12 ;  /* 0x0000000c002a7311 */ /* 0x000e300000301100 */
[----:B0-----:R-:W0:Y:S02]  /*1b50*/  I2F.F64 R40, R42 ;  /* 0x0000002a00287312 */ /* 0x001e240000201c00 */
[----:B0-----:R-:W-:Y:S01]  /*1b60*/  DFMA R14, R40, -UR32, R34 ;  /* 0x80000020280e7c2b */ /* 0x001fe20008000022 */
[----:B------:R-:W-:Y:S01]  /*1b70*/  UMOV UR32, 0x33145c00 ;  /* 0x33145c0000207882 */ /* 0x000fe20000000000 */
[----:B------:R-:W-:-:S06]  /*1b80*/  UMOV UR33, 0x3c91a626 ;  /* 0x3c91a62600217882 */ /* 0x000fcc0000000000 */
[----:B------:R-:W-:Y:S01]  /*1b90*/  DFMA R14, R40, -UR32, R14 ;  /* 0x80000020280e7c2b */ /* 0x000fe2000800000e */
[----:B------:R-:W-:Y:S01]  /*1ba0*/  UMOV UR32, 0x252049c0 ;  /* 0x252049c000207882 */ /* 0x000fe20000000000 */
[----:B------:R-:W-:-:S06]  /*1bb0*/  UMOV UR33, 0x397b839a ;  /* 0x397b839a00217882 */ /* 0x000fcc0000000000 */
[----:B------:R-:W-:Y:S01]  /*1bc0*/  DFMA R40, R40, -UR32, R14 ;  /* 0x8000002028287c2b */ /* 0x000fe2000800000e */
[----:B------:R-:W-:Y:S10]  /*1bd0*/  @!P0 BRA `(.L_x_30) ;  /* 0x00000000001c8947 */ /* 0x000ff40003800000 */
[----:B------:R-:W-:Y:S01]  /*1be0*/  MOV R14, R34 ;  /* 0x00000022000e7202 */ /* 0x000fe20000000f00 */
[----:B------:R-:W-:Y:S01]  /*1bf0*/  IMAD.MOV.U32 R23, RZ, RZ, R35 ;  /* 0x000000ffff177224 */ /* 0x000fe200078e0023 */
[----:B------:R-:W-:-:S07]  /*1c00*/  MOV R22, 0x1c20 ;  /* 0x00001c2000167802 */ /* 0x000fce0000000f00 */
[----:B------:R-:W-:Y:S05]  /*1c10*/  CALL.REL.NOINC `($_Z9vy_kerneliddddddddjdPjS_S_S_y$__internal_trig_reduction_slowpathd) ;  /* 0x0000006800e07944 */ /* 0x000fea0003c00000 */
[----:B------:R-:W-:Y:S02]  /*1c20*/  IMAD.MOV.U32 R42, RZ, RZ, R15 ;  /* 0x000000ffff2a7224 */ /* 0x000fe400078e000f */
[----:B------:R-:W-:Y:S02]  /*1c30*/  IMAD.MOV.U32 R40, RZ, RZ, R12 ;  /* 0x000000ffff287224 */ /* 0x000fe400078e000c */
[----:B------:R-:W-:-:S07]  /*1c40*/  IMAD.MOV.U32 R41, RZ, RZ, R13 ;  /* 0x000000ffff297224 */ /* 0x000fce00078e000d */
.L_x_30:
[----:B------:R-:W-:Y:S05]  /*1c50*/  BSYNC.RECONVERGENT B5 ;  /* 0x0000000000057941 */ /* 0x000fea0003800200 */
.L_x_29:
[----:B------:R-:W-:-:S07]  /*1c60*/  IADD3 R42, PT, PT, R42, 0x1, RZ ;  /* 0x000000012a2a7810 */ /* 0x000fce0007ffe0ff */
.L_x_28:
[----:B------:R-:W-:Y:S05]  /*1c70*/  BSYNC.RECONVERGENT B4 ;  /* 0x0000000000047941 */ /* 0x000fea0003800200 */
.L_x_27:
[----:B------:R-:W-:-:S05]  /*1c80*/  IMAD.SHL.U32 R12, R42, 0x40, RZ ;  /* 0x000000402a0c7824 */ /* 0x000fca00078e00ff */
[----:B------:R-:W-:-:S04]  /*1c90*/  LOP3.LUT R12, R12, 0x40, RZ, 0xc0, !PT ;  /* 0x000000400c0c7812 */ /* 0x000fc800078ec0ff */
[----:B------:R-:W-:-:S05]  /*1ca0*/  IADD3 R44, P0, PT, R12, UR26, RZ ;  /* 0x0000001a0c2c7c10 */ /* 0x000fca000ff1e0ff */
[----:B------:R-:W-:-:S05]  /*1cb0*/  IMAD.X R45, RZ, RZ, UR27, P0 ;  /* 0x0000001bff2d7e24 */ /* 0x000fca00080e06ff */
[----:B------:R-:W2:Y:S04]  /*1cc0*/  LDG.E.128.CONSTANT R12, desc[UR6][R44.64] ;  /* 0x000000062c0c7981 */ /* 0x000ea8000c1e9d00 */
[----:B------:R-:W3:Y:S04]  /*1cd0*/  LDG.E.128.CONSTANT R16, desc[UR6][R44.64+0x10] ;  /* 0x000010062c107981 */ /* 0x000ee8000c1e9d00 */
[----:B------:R-:W4:Y:S01]  /*1ce0*/  LDG.E.128.CONSTANT R20, desc[UR6][R44.64+0x20] ;  /* 0x000020062c147981 */ /* 0x000f22000c1e9d00 */
[----:B------:R-:W-:Y:S01]  /*1cf0*/  LOP3.LUT R36, R42, 0x1, RZ, 0xc0, !PT ;  /* 0x000000012a247812 */ /* 0x000fe200078ec0ff */
[----:B------:R-:W-:Y:S01]  /*1d00*/  IMAD.MOV.U32 R37, RZ, RZ, 0x3da8ff83 ;  /* 0x3da8ff83ff257424 */ /* 0x000fe200078e00ff */
[----:B------:R-:W-:Y:S01]  /*1d10*/  DMUL R38, R40, R40 ;  /* 0x0000002828267228 */ /* 0x000fe20000000000 */
[----:B------:R-:W-:Y:S01]  /*1d20*/  BSSY.RECONVERGENT B4, `(.L_x_31) ;  /* 0x000002e000047945 */ /* 0x000fe20003800200 */
[----:B------:R-:W-:Y:S01]  /*1d30*/  ISETP.NE.U32.AND P0, PT, R36, 0x1, PT ;  /* 0x000000012400780c */ /* 0x000fe20003f05070 */
[----:B------:R-:W-:-:S03]  /*1d40*/  IMAD.MOV.U32 R36, RZ, RZ, 0x20fd8164 ;  /* 0x20fd8164ff247424 */ /* 0x000fc600078e00ff */
[----:B------:R-:W-:Y:S02]  /*1d50*/  FSEL R37, -R37, 0.11223486810922622681, !P0 ;  /* 0x3de5db6525257808 */ /* 0x000fe40004000100 */
[----:B------:R-:W-:-:S06]  /*1d60*/  FSEL R36, R36, -8.06006814911005101289e+34, !P0 ;  /* 0xf9785eba24247808 */ /* 0x000fcc0004000000 */
[----:B--2---:R-:W-:Y:S02]  /*1d70*/  DFMA R12, R38, R36, R12 ;  /* 0x00000024260c722b */ /* 0x004fe4000000000c */
[----:B------:R-:W-:-:S06]  /*1d80*/  DMUL R36, RZ, +INF ;  /* 0x7ff00000ff247828 */ /* 0x000fcc0000000000 */
[----:B------:R-:W-:-:S08]  /*1d90*/  DFMA R12, R38, R12, R14 ;  /* 0x0000000c260c722b */ /* 0x000fd0000000000e */
[----:B---3--:R-:W-:-:S08]  /*1da0*/  DFMA R12, R38, R12, R16 ;  /* 0x0000000c260c722b */ /* 0x008fd00000000010 */
[----:B------:R-:W-:-:S08]  /*1db0*/  DFMA R12, R38, R12, R18 ;  /* 0x0000000c260c722b */ /* 0x000fd00000000012 */
[----:B----4-:R-:W-:-:S08]  /*1dc0*/  DFMA R12, R38, R12, R20 ;  /* 0x0000000c260c722b */ /* 0x010fd00000000014 */
[----:B------:R-:W-:-:S08]  /*1dd0*/  DFMA R12, R38, R12, R22 ;  /* 0x0000000c260c722b */ /* 0x000fd00000000016 */
[----:B------:R-:W-:Y:S02]  /*1de0*/  DFMA R40, R12, R40, R40 ;  /* 0x000000280c28722b */ /* 0x000fe40000000028 */
[----:B------:R-:W-:-:S10]  /*1df0*/  DFMA R12, R38, R12, 1 ;  /* 0x3ff00000260c742b */ /* 0x000fd4000000000c */
[----:B------:R-:W-:Y:S02]  /*1e00*/  FSEL R14, R12, R40, !P0 ;  /* 0x000000280c0e7208 */ /* 0x000fe40004000000 */
[----:B------:R-:W-:Y:S02]  /*1e10*/  FSEL R15, R13, R41, !P0 ;  /* 0x000000290d0f7208 */ /* 0x000fe40004000000 */
[----:B------:R-:W-:Y:S02]  /*1e20*/  LOP3.LUT P0, RZ, R42, 0x2, RZ, 0xc0, !PT ;  /* 0x000000022aff7812 */ /* 0x000fe4000780c0ff */
[----:B------:R-:W-:Y:S02]  /*1e30*/  MOV R40, RZ ;  /* 0x000000ff00287202 */ /* 0x000fe40000000f00 */
[----:B------:R-:W-:-:S10]  /*1e40*/  DADD R12, RZ, -R14 ;  /* 0x00000000ff0c7229 */ /* 0x000fd4000000080e */
[----:B------:R-:W-:Y:S02]  /*1e50*/  FSEL R12, R14, R12, !P0 ;  /* 0x0000000c0e0c7208 */ /* 0x000fe40004000000 */
[----:B------:R-:W-:-:S06]  /*1e60*/  FSEL R13, R15, R13, !P0 ;  /* 0x0000000d0f0d7208 */ /* 0x000fcc0004000000 */
[----:B------:R-:W-:Y:S01]  /*1e70*/  DFMA R30, R26, R12, R30 ;  /* 0x0000000c1a1e722b */ /* 0x000fe2000000001e */
[----:B------:R-:W-:Y:S10]  /*1e80*/  @!P4 BRA `(.L_x_32) ;  /* 0x00000000005cc947 */ /* 0x000ff40003800000 */
[----:B------:R-:W-:Y:S01]  /*1e90*/  UMOV UR32, 0x6dc9c883 ;  /* 0x6dc9c88300207882 */ /* 0x000fe20000000000 */
[----:B------:R-:W-:Y:S01]  /*1ea0*/  UMOV UR33, 0x3fe45f30 ;  /* 0x3fe45f3000217882 */ /* 0x000fe20000000000 */
[C---:B------:R-:W-:Y:S02]  /*1eb0*/  DSETP.GE.AND P0, PT, R34.reuse, 2.14748364800000000000e+09, PT ;  /* 0x41e000002200742a */ /* 0x040fe40003f06000 */
[----:B------:R-:W-:Y:S01]  /*1ec0*/  DMUL R40, R34, UR32 ;  /* 0x0000002022287c28 */ /* 0x000fe20008000000 */
[----:B------:R-:W-:Y:S01]  /*1ed0*/  UMOV UR32, 0x54442d18 ;  /* 0x54442d1800207882 */ /* 0x000fe20000000000 */
[----:B------:R-:W-:-:S08]  /*1ee0*/  UMOV UR33, 0x3ff921fb ;  /* 0x3ff921fb00217882 */ /* 0x000fd00000000000 */
        /* <DEDUP_REMOVED lines=10> */
[----:B------:R-:W-:Y:S01]  /*1f90*/  IMAD.MOV.U32 R14, RZ, RZ, R34 ;  /* 0x000000ffff0e7224 */ /* 0x000fe200078e0022 */
[----:B------:R-:W-:Y:S01]  /*1fa0*/  MOV R22, 0x1fd0 ;  /* 0x00001fd000167802 */ /* 0x000fe20000000f00 */
[----:B------:R-:W-:-:S07]  /*1fb0*/  IMAD.MOV.U32 R23, RZ, RZ, R35 ;  /* 0x000000ffff177224 */ /* 0x000fce00078e0023 */
[----:B------:R-:W-:Y:S05]  /*1fc0*/  CALL.REL.NOINC `($_Z9vy_kerneliddddddddjdPjS_S_S_y$__internal_trig_reduction_slowpathd) ;  /* 0x0000006400f47944 */ /* 0x000fea0003c00000 */
[----:B------:R-:W-:Y:S01]  /*1fd0*/  IMAD.MOV.U32 R40, RZ, RZ, R15 ;  /* 0x000000ffff287224 */ /* 0x000fe200078e000f */
[----:B------:R-:W-:Y:S01]  /*1fe0*/  MOV R37, R13 ;  /* 0x0000000d00257202 */ /* 0x000fe20000000f00 */
[----:B------:R-:W-:-:S07]  /*1ff0*/  IMAD.MOV.U32 R36, RZ, RZ, R12 ;  /* 0x000000ffff247224 */ /* 0x000fce00078e000c */
.L_x_32:
[----:B------:R-:W-:Y:S05]  /*2000*/  BSYNC.RECONVERGENT B4 ;  /* 0x0000000000047941 */ /* 0x000fea0003800200 */
.L_x_31:
        /* <DEDUP_REMOVED lines=8> */
[----:B------:R-:W-:-:S02]  /*2090*/  IMAD.MOV.U32 R38, RZ, RZ, 0x20fd8164 ;  /* 0x20fd8164ff267424 */ /* 0x000fc400078e00ff */
[----:B------:R-:W-:Y:S01]  /*20a0*/  IMAD.MOV.U32 R39, RZ, RZ, 0x3da8ff83 ;  /* 0x3da8ff83ff277424 */ /* 0x000fe200078e00ff */
[----:B------:R-:W-:Y:S01]  /*20b0*/  ISETP.NE.U32.AND P0, PT, R34, 0x1, PT ;  /* 0x000000012200780c */ /* 0x000fe20003f05070 */
[----:B------:R-:W-:-:S03]  /*20c0*/  DMUL R34, R36, R36 ;  /* 0x0000002424227228 */ /* 0x000fc60000000000 */
[----:B------:R-:W-:Y:S02]  /*20d0*/  FSEL R38, R38, -8.06006814911005101289e+34, !P0 ;  /* 0xf9785eba26267808 */ /* 0x000fe40004000000 */
[----:B------:R-:W-:-:S06]  /*20e0*/  FSEL R39, -R39, 0.11223486810922622681, !P0 ;  /* 0x3de5db6527277808 */ /* 0x000fcc0004000100 */
[----:B--2---:R-:W-:-:S08]  /*20f0*/  DFMA R12, R34, R38, R12 ;  /* 0x00000026220c722b */ /* 0x004fd0000000000c */
[----:B------:R-:W-:-:S08]  /*2100*/  DFMA R12, R34, R12, R14 ;  /* 0x0000000c220c722b */ /* 0x000fd0000000000e */
[----:B---3--:R-:W-:-:S08]  /*2110*/  DFMA R12, R34, R12, R16 ;  /* 0x0000000c220c722b */ /* 0x008fd00000000010 */
[----:B------:R-:W-:-:S08]  /*2120*/  DFMA R12, R34, R12, R18 ;  /* 0x0000000c220c722b */ /* 0x000fd00000000012 */
[----:B----4-:R-:W-:-:S08]  /*2130*/  DFMA R12, R34, R12, R20 ;  /* 0x0000000c220c722b */ /* 0x010fd00000000014 */
[----:B------:R-:W-:Y:S01]  /*2140*/  DFMA R12, R34, R12, R22 ;  /* 0x0000000c220c722b */ /* 0x000fe20000000016 */
[----:B------:R-:W-:Y:S01]  /*2150*/  MOV R23, R24 ;  /* 0x0000001800177202 */ /* 0x000fe20000000f00 */
[----:B------:R-:W-:-:S06]  /*2160*/  IMAD.MOV.U32 R22, RZ, RZ, R25 ;  /* 0x000000ffff167224 */ /* 0x000fcc00078e0019 */
[----:B------:R-:W-:Y:S02]  /*2170*/  DFMA R36, R12, R36, R36 ;  /* 0x000000240c24722b */ /* 0x000fe40000000024 */
[----:B------:R-:W-:-:S10]  /*2180*/  DFMA R12, R34, R12, 1 ;  /* 0x3ff00000220c742b */ /* 0x000fd4000000000c */
[----:B------:R-:W-:Y:S02]  /*2190*/  FSEL R14, R12, R36, !P0 ;  /* 0x000000240c0e7208 */ /* 0x000fe40004000000 */
[----:B------:R-:W-:Y:S02]  /*21a0*/  FSEL R15, R13, R37, !P0 ;  /* 0x000000250d0f7208 */ /* 0x000fe40004000000 */
[----:B------:R-:W-:-:S04]  /*21b0*/  LOP3.LUT P0, RZ, R40, 0x2, RZ, 0xc0, !PT ;  /* 0x0000000228ff7812 */ /* 0x000fc8000780c0ff */
[----:B------:R-:W-:-:S10]  /*21c0*/  DADD R12, RZ, -R14 ;  /* 0x00000000ff0c7229 */ /* 0x000fd4000000080e */
[----:B------:R-:W-:Y:S02]  /*21d0*/  FSEL R12, R14, R12, !P0 ;  /* 0x0000000c0e0c7208 */ /* 0x000fe40004000000 */
[----:B------:R-:W-:-:S06]  /*21e0*/  FSEL R13, R15, R13, !P0 ;  /* 0x0000000d0f0d7208 */ /* 0x000fcc0004000000 */
[----:B------:R-:W-:-:S11]  /*21f0*/  DFMA R32, R26, R12, R32 ;  /* 0x0000000c1a20722b */ /* 0x000fd60000000020 */
.L_x_21:
[----:B------:R-:W-:Y:S05]  /*2200*/  BSYNC.RECONVERGENT B3 ;  /* 0x0000000000037941 */ /* 0x000fea0003800200 */
.L_x_19:
[----:B------:R-:W-:-:S05]  /*2210*/  IMAD.U32 R13, RZ, RZ, UR30 ;  /* 0x0000001eff0d7e24 */ /* 0x000fca000f8e00ff */
[----:B------:R-:W-:-:S13]  /*2220*/  ISETP.GE.U32.AND P0, PT, R11, R13, PT ;  /* 0x0000000d0b00720c */ /* 0x000fda0003f06070 */
[----:B------:R-:W-:Y:S05]  /*2230*/  @!P0 BRA `(.L_x_33) ;  /* 0xffffffe000e48947 */ /* 0x000fea000383ffff */
.L_x_1:
[----:B------:R-:W-:Y:S05]  /*2240*/  BSYNC.RECONVERGENT B0 ;  /* 0x0000000000007941 */ /* 0x000fea0003800200 */
.L_x_0:
[----:B------:R-:W-:Y:S01]  /*2250*/  ISETP.GE.U32.AND P0, PT, R28, R13, PT ;  /* 0x0000000d1c00720c */ /* 0x000fe20003f06070 */
[----:B------:R-:W0:Y:S01]  /*2260*/  LDCU UR30, c[0x0][0x3c8] ;  /* 0x00007900ff1e77ac */ /* 0x000e220008000800 */
[----:B------:R-:W-:Y:S01]  /*2270*/  BSSY.RECONVERGENT B0, `(.L_x_34) ;  /* 0x00001d5000007945 */ /* 0x000fe20003800200 */
[----:B------:R-:W-:Y:S01]  /*2280*/  IMAD.MOV.U32 R11, RZ, RZ, RZ ;  /* 0x000000ffff0b7224 */ /* 0x000fe200078e00ff */
[----:B------:R-:W1:Y:S01]  /*2290*/  LDCU.64 UR24, c[0x0][0x3d0] ;  /* 0x00007a00ff1877ac */ /* 0x000e620008000a00 */
[----:B------:R-:W2:Y:S01]  /*22a0*/  LDCU.64 UR26, c[0x4][0x48] ;  /* 0x01000900ff1a77ac */ /* 0x000ea20008000a00 */
[----:B------:R-:W3:Y:S07]  /*22b0*/  LDCU.64 UR28, c[0x0][0x3f8] ;  /* 0x00007f00ff1c77ac */ /* 0x000eee0008000a00 */
[----:B------:R-:W-:Y:S05]  /*22c0*/  @P0 BRA `(.L_x_35) ;  /* 0x0000001c003c0947 */ /* 0x000fea0003800000 */
[----:B------:R-:W4:Y:S01]  /*22d0*/  LDCU.64 UR32, c[0x0][0x3a0] ;  /* 0x00007400ff2077ac */ /* 0x000f220008000a00 */
[----:B------:R-:W-:Y:S01]  /*22e0*/  IMAD.MOV.U32 R22, RZ, RZ, R24 ;  /* 0x000000ffff167224 */ /* 0x000fe200078e0018 */
[----:B------:R-:W-:Y:S01]  /*22f0*/  MOV R23, R25 ;  /* 0x0000001900177202 */ /* 0x000fe20000000f00 */
[----:B------:R-:W-:Y:S01]  /*2300*/  IMAD.MOV.U32 R11, RZ, RZ, RZ ;  /* 0x000000ffff0b7224 */ /* 0x000fe200078e00ff */
[----:B------:R-:W5:Y:S01]  /*2310*/  LDCU.64 UR34, c[0x0][0x398] ;  /* 0x00007300ff2277ac */ /* 0x000f620008000a00 */
[----:B------:R-:W-:Y:S02]  /*2320*/  IMAD.MOV.U32 R27, RZ, RZ, R28 ;  /* 0x000000ffff1b7224 */ /* 0x000fe400078e001c */
[----:B----4-:R-:W-:Y:S02]  /*2330*/  IMAD.U32 R34, RZ, RZ, UR32 ;  /* 0x00000020ff227e24 */ /* 0x010fe4000f8e00ff */
[----:B------:R-:W-:Y:S01]  /*2340*/  IMAD.U32 R35, RZ, RZ, UR33 ;  /* 0x00000021ff237e24 */ /* 0x000fe2000f8e00ff */
[----:B-----5:R-:W-:Y:S01]  /*2350*/  MOV R32, UR34 ;  /* 0x0000002200207c02 */ /* 0x020fe20008000f00 */
[----:B------:R-:W-:-:S07]  /*2360*/  IMAD.U32 R33, RZ, RZ, UR35 ;  /* 0x00000023ff217e24 */ /* 0x000fce000f8e00ff */
.L_x_67:
[----:B------:R-:W-:Y:S01]  /*2370*/  UMOV UR32, 0x4590331d ;  /* 0x4590331d00207882 */ /* 0x000fe20000000000 */
[----:B------:R-:W-:Y:S01]  /*2380*/  UMOV UR33, 0x3fe279a7 ;  /* 0x3fe279a700217882 */ /* 0x000fe20000000000 */
[----:B------:R-:W-:Y:S01]  /*2390*/  DADD R12, R32, 1 ;  /* 0x3ff00000200c7429 */ /* 0x000fe20000000000 */
[----:B------:R-:W-:Y:S01]  /*23a0*/  IMAD.MOV.U32 R14, RZ, RZ, 0x55555555 ;  /* 0x55555555ff0e7424 */ /* 0x000fe200078e00ff */
        /* <DEDUP_REMOVED lines=13> */
[----:B------:R-:W4:Y:S01]  /*2480*/  MUFU.RCP64H R17, R45 ;  /* 0x0000002d00117308 */ /* 0x000f220000001800 */
[----:B------:R-:W-:Y:S01]  /*2490*/  IMAD.MOV.U32 R16, RZ, RZ, 0x1 ;  /* 0x00000001ff107424 */ /* 0x000fe200078e00ff */
[----:B------:R-:W-:Y:S01]  /*24a0*/  DMUL R20, R12, R14 ;  /* 0x0000000e0c147228 */ /* 0x000fe20000000000 */
[----:B------:R-:W-:Y:S09]  /*24b0*/  BSSY.RECONVERGENT B3, `(.L_x_38) ;  /* 0x0000013000037945 */ /* 0x000ff20003800200 */
[----:B------:R-:W-:Y:S01]  /*24c0*/  FSETP.GEU.AND P1, PT, |R21|, 6.5827683646048100446e-37, PT ;  /* 0x036000001500780b */ /* 0x000fe20003f2e200 */
[----:B----4-:R-:W-:-:S08]  /*24d0*/  DFMA R18, -R44, R16, 1 ;  /* 0x3ff000002c12742b */ /* 0x010fd00000000110 */
        /* <DEDUP_REMOVED lines=15> */
[----:B0123--:R-:W-:Y:S05]  /*25d0*/  CALL.REL.NOINC `($__internal_0_$__cuda_sm20_div_rn_f64_full) ;  /* 0x0000005800407944 */ /* 0x00ffea0003c00000 */
.L_x_39:
[----:B0123--:R-:W-:Y:S05]  /*25e0*/  BSYNC.RECONVERGENT B3 ;  /* 0x0000000000037941 */ /* 0x00ffea0003800200 */
.L_x_38:
        /* <DEDUP_REMOVED lines=25> */
.L_x_41:
[----:B------:R-:W-:Y:S05]  /*2780*/  BSYNC.RECONVERGENT B3 ;  /* 0x0000000000037941 */ /* 0x000fea0003800200 */
.L_x_40:
[----:B------:R-:W-:Y:S01]  /*2790*/  UMOV UR32, 0x4590331d ;  /* 0x4590331d00207882 */ /* 0x000fe20000000000 */
[----:B------:R-:W-:Y:S02]  /*27a0*/  UMOV UR33, 0x3fe279a7 ;  /* 0x3fe279a700217882 */ /* 0x000fe40000000000 */
[----:B------:R-:W-:Y:S01]  /*27b0*/  DADD R34, R34, UR32 ;  /* 0x0000002022227e29 */ /* 0x000fe20008000000 */
[----:B------:R-:W-:Y:S10]  /*27c0*/  BRA `(.L_x_42) ;  /* 0x0000000000e07947 */ /* 0x000ff40003800000 */
.L_x_37:
[----:B------:R-:W-:Y:S01]  /*27d0*/  IMAD.MOV.U32 R18, RZ, RZ, -0x67f3bcc6 ;  /* 0x980c433aff127424 */ /* 0x000fe200078e00ff */
[----:B------:R-:W-:-:S06]  /*27e0*/  MOV R19, 0x3fc5f619 ;  /* 0x3fc5f61900137802 */ /* 0x000fcc0000000f00 */
        /* <DEDUP_REMOVED lines=23> */
[----:B0123--:R-:W-:Y:S05]  /*2960*/  CALL.REL.NOINC `($__internal_0_$__cuda_sm20_div_rn_f64_full) ;  /* 0x00000054005c7944 */ /* 0x00ffea0003c00000 */
.L_x_44:
[----:B0123--:R-:W-:Y:S05]  /*2970*/  BSYNC.RECONVERGENT B3 ;  /* 0x0000000000037941 */ /* 0x00ffea0003800200 */
.L_x_43:
        /* <DEDUP_REMOVED lines=23> */
[----:B------:R-:W-:Y:S01]  /*2af0*/  IMAD.MOV.U32 R34, RZ, RZ, R12 ;  /* 0x000000ffff227224 */ /* 0x000fe200078e000c */
[----:B------:R-:W-:-:S07]  /*2b00*/  MOV R35, R13 ;  /* 0x0000000d00237202 */ /* 0x000fce0000000f00 */
.L_x_46:
[----:B------:R-:W-:Y:S05]  /*2b10*/  BSYNC.RECONVERGENT B3 ;  /* 0x0000000000037941 */ /* 0x000fea0003800200 */
.L_x_45:
[----:B------:R-:W-:Y:S01]  /*2b20*/  UMOV UR32, 0x99fcef34 ;  /* 0x99fcef3400207882 */ /* 0x000fe20000000000 */
[----:B------:R-:W-:Y:S02]  /*2b30*/  UMOV UR33, 0x3fda8279 ;  /* 0x3fda827900217882 */ /* 0x000fe40000000000 */
[----:B------:R-:W-:-:S11]  /*2b40*/  DADD R34, R34, UR32 ;  /* 0x0000002022227e29 */ /* 0x000fd60008000000 */
.L_x_42:
[----:B0123--:R-:W-:Y:S05]  /*2b50*/  BSYNC.RECONVERGENT B2 ;  /* 0x0000000000027941 */ /* 0x00ffea0003800200 */
.L_x_36:
[----:B------:R-:W-:Y:S01]  /*2b60*/  UMOV UR32, 0x7c5eb8c2 ;  /* 0x7c5eb8c200207882 */ /* 0x000fe20000000000 */
[----:B------:R-:W-:Y:S01]  /*2b70*/  UMOV UR33, 0x3fdafea4 ;  /* 0x3fdafea400217882 */ /* 0x000fe20000000000 */
[----:B------:R-:W-:Y:S01]  /*2b80*/  IMAD.MOV.U32 R14, RZ, RZ, 0x0 ;  /* 0x00000000ff0e7424 */ /* 0x000fe200078e00ff */
        /* <DEDUP_REMOVED lines=17> */
[----:B------:R-:W-:Y:S01]  /*2ca0*/  VIADD R15, R31, 0xfff00000 ;  /* 0xfff000001f0f7836 */ /* 0x000fe20000000000 */
[----:B------:R-:W-:-:S05]  /*2cb0*/  MOV R14, R30 ;  /* 0x0000001e000e7202 */ /* 0x000fca0000000f00 */
[----:B------:R-:W-:-:S08]  /*2cc0*/  DFMA R24, R16, -R16, R18 ;  /* 0x800000101018722b */ /* 0x000fd00000000012 */
[----:B------:R-:W-:Y:S01]  /*2cd0*/  DFMA R12, R24, R14, R16 ;  /* 0x0000000e180c722b */ /* 0x000fe20000000010 */
[----:B------:R-:W-:Y:S10]  /*2ce0*/  @!P0 BRA `(.L_x_48) ;  /* 0x0000000000188947 */ /* 0x000ff40003800000 */
[----:B------:R-:W-:Y:S01]  /*2cf0*/  IMAD.MOV.U32 R38, RZ, RZ, R18 ;  /* 0x000000ffff267224 */ /* 0x000fe200078e0012 */
[----:B------:R-:W-:Y:S01]  /*2d00*/  MOV R14, 0x2d50 ;  /* 0x00002d50000e7802 */ /* 0x000fe20000000f00 */
[----:B------:R-:W-:Y:S02]  /*2d10*/  IMAD.MOV.U32 R12, RZ, RZ, R30 ;  /* 0x000000ffff0c7224 */ /* 0x000fe400078e001e */
[----:B------:R-:W-:Y:S02]  /*2d20*/  IMAD.MOV.U32 R18, RZ, RZ, R24 ;  /* 0x000000ffff127224 */ /* 0x000fe400078e0018 */
[----:B------:R-:W-:-:S07]  /*2d30*/  IMAD.MOV.U32 R13, RZ, RZ, R25 ;  /* 0x000000ffff0d7224 */ /* 0x000fce00078e0019 */
[----:B------:R-:W-:Y:S05]  /*2d40*/  CALL.REL.NOINC `($__internal_1_$__cuda_sm20_dsqrt_rn_f64_mediumpath_v1) ;  /* 0x0000005400e87944 */ /* 0x000fea0003c00000 */
.L_x_48:
[----:B------:R-:W-:Y:S05]  /*2d50*/  BSYNC.RECONVERGENT B2 ;  /* 0x0000000000027941 */ /* 0x000fea0003800200 */
.L_x_47:
[----:B------:R-:W-:Y:S01]  /*2d60*/  UMOV UR32, 0x288ad81 ;  /* 0x0288ad8100207882 */ /* 0x000fe20000000000 */
[----:B------:R-:W-:Y:S01]  /*2d70*/  UMOV UR33, 0x3fe20619 ;  /* 0x3fe2061900217882 */ /* 0x000fe20000000000 */
[----:B------:R-:W-:Y:S01]  /*2d80*/  IMAD.MOV.U32 R16, RZ, RZ, 0x0 ;  /* 0x00000000ff107424 */ /* 0x000fe200078e00ff */
[----:B------:R-:W-:Y:S01]  /*2d90*/  DADD R14, R34, -UR32 ;  /* 0x80000020220e7e29 */ /* 0x000fe20008000000 */
[----:B------:R-:W-:Y:S01]  /*2da0*/  UMOV UR32, 0xa117fb2a ;  /* 0xa117fb2a00207882 */ /* 0x000fe20000000000 */
[----:B------:R-:W-:Y:S01]  /*2db0*/  UMOV UR33, 0x3fea7753 ;  /* 0x3fea775300217882 */ /* 0x000fe20000000000 */
[----:B------:R-:W-:Y:S01]  /*2dc0*/  IMAD.MOV.U32 R17, RZ, RZ, 0x3fd80000 ;  /* 0x3fd80000ff117424 */ /* 0x000fe200078e00ff */
        /* <DEDUP_REMOVED lines=8> */
[----:B------:R-:W-:-:S04]  /*2e50*/  IADD3 R20, PT, PT, R19, -0x3500000, RZ ;  /* 0xfcb0000013147810 */ /* 0x000fc80007ffe0ff */
[----:B------:R-:W-:Y:S02]  /*2e60*/  ISETP.GE.U32.AND P0, PT, R20, 0x7ca00000, PT ;  /* 0x7ca000001400780c */ /* 0x000fe40003f06070 */
        /* <DEDUP_REMOVED lines=17> */
.L_x_50:
[----:B------:R-:W-:Y:S05]  /*2f80*/  BSYNC.RECONVERGENT B2 ;  /* 0x0000000000027941 */ /* 0x000fea0003800200 */
.L_x_49:
[----:B------:R-:W-:Y:S01]  /*2f90*/  DMUL R18, R34, R34 ;  /* 0x0000002222127228 */ /* 0x000fe20000000000 */
[----:B------:R-:W-:Y:S01]  /*2fa0*/  MOV R36, 0x0 ;  /* 0x0000000000247802 */ /* 0x000fe20000000f00 */
[----:B------:R-:W-:Y:S01]  /*2fb0*/  IMAD.MOV.U32 R37, RZ, RZ, 0x3fd80000 ;  /* 0x3fd80000ff257424 */ /* 0x000fe200078e00ff */
[----:B------:R-:W-:Y:S01]  /*2fc0*/  UMOV UR32, 0x432c3d16 ;  /* 0x432c3d1600207882 */ /* 0x000fe20000000000 */
        /* <DEDUP_REMOVED lines=27> */
.L_x_52:
[----:B------:R-:W-:Y:S05]  /*3180*/  BSYNC.RECONVERGENT B2 ;  /* 0x0000000000027941 */ /* 0x000fea0003800200 */
.L_x_51:
        /* <DEDUP_REMOVED lines=23> */
.L_x_54:
        /* <DEDUP_REMOVED lines=16> */
.L_x_58:
        /* <DEDUP_REMOVED lines=13> */
.L_x_60:
[----:B------:R-:W-:Y:S05]  /*34d0*/  BSYNC.RECONVERGENT B2 ;  /* 0x0000000000027941 */ /* 0x000fea0003800200 */
.L_x_59:
        /* <DEDUP_REMOVED lines=42> */
.L_x_57:
[----:B------:R-:W-:Y:S05]  /*3780*/  BSYNC.RECONVERGENT B1 ;  /* 0x0000000000017941 */ /* 0x000fea0003800200 */
.L_x_56:
        /* <DEDUP_REMOVED lines=36> */
.L_x_64:
[----:B------:R-:W-:Y:S05]  /*39d0*/  BSYNC.RECONVERGENT B5 ;  /* 0x0000000000057941 */ /* 0x000fea0003800200 */
.L_x_63:
[----:B------:R-:W-:-:S07]  /*39e0*/  IADD3 R26, PT, PT, R26, 0x1, RZ ;  /* 0x000000011a1a7810 */ /* 0x000fce0007ffe0ff */
.L_x_62:
[----:B------:R-:W-:Y:S05]  /*39f0*/  BSYNC.RECONVERGENT B4 ;  /* 0x0000000000047941 */ /* 0x000fea0003800200 */
.L_x_61:
        /* <DEDUP_REMOVED lines=56> */
.L_x_66:
[----:B------:R-:W-:Y:S05]  /*3d80*/  BSYNC.RECONVERGENT B4 ;  /* 0x0000000000047941 */ /* 0x000fea0003800200 */
.L_x_65:
        /* <DEDUP_REMOVED lines=9> */
[----:B------:R-:W-:-:S02]  /*3e20*/  DMUL R40, R38, R38 ;  /* 0x0000002626287228 */ /* 0x000fc40000000000 */
[----:B------:R-:W-:Y:S01]  /*3e30*/  ISETP.NE.U32.AND P0, PT, R36, 0x1, PT ;  /* 0x000000012400780c */ /* 0x000fe20003f05070 */
[----:B------:R-:W-:-:S03]  /*3e40*/  IMAD.MOV.U32 R36, RZ, RZ, 0x20fd8164 ;  /* 0x20fd8164ff247424 */ /* 0x000fc600078e00ff */
[----:B------:R-:W-:Y:S02]  /*3e50*/  FSEL R37, -R37, 0.11223486810922622681, !P0 ;  /* 0x3de5db6525257808 */ /* 0x000fe40004000100 */
[----:B------:R-:W-:-:S06]  /*3e60*/  FSEL R36, R36, -8.06006814911005101289e+34, !P0 ;  /* 0xf9785eba24247808 */ /* 0x000fcc0004000000 */
        /* <DEDUP_REMOVED lines=17> */
.L_x_55:
[----:B------:R-:W-:Y:S05]  /*3f80*/  BSYNC.RECONVERGENT B3 ;  /* 0x0000000000037941 */ /* 0x000fea0003800200 */
.L_x_53:
[----:B------:R-:W-:-:S05]  /*3f90*/  IMAD.U32 R13, RZ, RZ, UR30 ;  /* 0x0000001eff0d7e24 */ /* 0x000fca000f8e00ff */
[----:B------:R-:W-:-:S13]  /*3fa0*/  ISETP.GE.U32.AND P0, PT, R27, R13, PT ;  /* 0x0000000d1b00720c */ /* 0x000fda0003f06070 */
[----:B------:R-:W-:Y:S05]  /*3fb0*/  @!P0 BRA `(.L_x_67) ;  /* 0xffffffe000ec8947 */ /* 0x000fea000383ffff */
.L_x_35:
[----:B0123--:R-:W-:Y:S05]  /*3fc0*/  BSYNC.RECONVERGENT B0 ;  /* 0x0000000000007941 */ /* 0x00ffea0003800200 */
.L_x_34:
        /* <DEDUP_REMOVED lines=9> */
[----:B------:R-:W-:Y:S01]  /*4060*/  DMUL R30, RZ, +INF ;  /* 0x7ff00000ff1e7828 */ /* 0x000fe20000000000 */
[----:B------:R-:W-:Y:S01]  /*4070*/  IMAD.MOV.U32 R22, RZ, RZ, R24 ;  /* 0x000000ffff167224 */ /* 0x000fe200078e0018 */
[----:B------:R-:W-:Y:S01]  /*4080*/  MOV R23, R25 ;  /* 0x0000001900177202 */ /* 0x000fe20000000f00 */
[----:B------:R-:W5:Y:S01]  /*4090*/  LDCU.64 UR34, c[0x0][0x3a8] ;  /* 0x00007500ff2277ac */ /* 0x000f620008000a00 */
[----:B------:R-:W-:Y:S02]  /*40a0*/  IMAD.MOV.U32 R26, RZ, RZ, RZ ;  /* 0x000000ffff1a7224 */ /* 0x000fe400078e00ff */
[----:B------:R-:W-:Y:S02]  /*40b0*/  IMAD.MOV.U32 R27, RZ, RZ, R28 ;  /* 0x000000ffff1b7224 */ /* 0x000fe400078e001c */
[----:B----4-:R-:W-:Y:S02]  /*40c0*/  IMAD.U32 R36, RZ, RZ, UR32 ;  /* 0x00000020ff247e24 */ /* 0x010fe4000f8e00ff */
[----:B------:R-:W-:Y:S01]  /*40d0*/  IMAD.U32 R37, RZ, RZ, UR33 ;  /* 0x00000021ff257e24 */ /* 0x000fe2000f8e00ff */
[----:B-----5:R-:W-:Y:S01]  /*40e0*/  MOV R34, UR34 ;  /* 0x0000002200227c02 */ /* 0x020fe20008000f00 */
[----:B------:R-:W-:-:S07]  /*40f0*/  IMAD.U32 R35, RZ, RZ, UR35 ;  /* 0x00000023ff237e24 */ /* 0x000fce000f8e00ff */
.L_x_101:
        /* <DEDUP_REMOVED lines=36> */
[----:B0123--:R-:W-:Y:S05]  /*4340*/  CALL.REL.NOINC `($__internal_0_$__cuda_sm20_div_rn_f64_full) ;  /* 0x0000003800e47944 */ /* 0x00ffea0003c00000 */
.L_x_73:
[----:B0123--:R-:W-:Y:S05]  /*4350*/  BSYNC.RECONVERGENT B3 ;  /* 0x0000000000037941 */ /* 0x00ffea0003800200 */
.L_x_72:
        /* <DEDUP_REMOVED lines=25> */
.L_x_75:
[----:B------:R-:W-:Y:S05]  /*44f0*/  BSYNC.RECONVERGENT B3 ;  /* 0x0000000000037941 */ /* 0x000fea0003800200 */
.L_x_74:
[----:B------:R-:W-:Y:S01]  /*4500*/  UMOV UR32, 0x4590331d ;  /* 0x4590331d00207882 */ /* 0x000fe20000000000 */
[----:B------:R-:W-:Y:S02]  /*4510*/  UMOV UR33, 0x3fe279a7 ;  /* 0x3fe279a700217882 */ /* 0x000fe40000000000 */
[----:B------:R-:W-:Y:S01]  /*4520*/  DADD R36, R36, UR32 ;  /* 0x0000002024247e29 */ /* 0x000fe20008000000 */
[----:B------:R-:W-:Y:S10]  /*4530*/  BRA `(.L_x_76) ;  /* 0x0000000000d87947 */ /* 0x000ff40003800000 */
.L_x_71:
[----:B------:R-:W-:Y:S02]  /*4540*/  IMAD.MOV.U32 R14, RZ, RZ, -0x67f3bcc6 ;  /* 0x980c433aff0e7424 */ /* 0x000fe400078e00ff */
[----:B------:R-:W-:-:S06]  /*4550*/  IMAD.MOV.U32 R15, RZ, RZ, 0x3fc5f619 ;  /* 0x3fc5f619ff0f7424 */ /* 0x000fcc00078e00ff */
[----:B------:R-:W-:-:S14]  /*4560*/  DSETP.GEU.AND P0, PT, R24, R14, PT ;  /* 0x0000000e1800722a */ /* 0x000fdc0003f0e000 */
[----:B------:R-:W-:Y:S05]  /*4570*/  @P0 BRA `(.L_x_76) ;  /* 0x0000000000c80947 */ /* 0x000fea0003800000 */
[----:B------:R-:W4:Y:S01]  /*4580*/  MUFU.RCP64H R17, R25 ;  /* 0x0000001900117308 */ /* 0x000f220000001800 */
[----:B------:R-:W-:Y:S01]  /*4590*/  IMAD.MOV.U32 R16, RZ, RZ, 0x1 ;  /* 0x00000001ff107424 */ /* 0x000fe200078e00ff */
[----:B------:R-:W-:Y:S05]  /*45a0*/  BSSY.RECONVERGENT B3, `(.L_x_77) ;  /* 0x0000012000037945 */ /* 0x000fea0003800200 */
[----:B----4-:R-:W-:-:S08]  /*45b0*/  DFMA R18, -R24, R16, 1 ;  /* 0x3ff000001812742b */ /* 0x010fd00000000110 */
[----:B------:R-:W-:-:S08]  /*45c0*/  DFMA R18, R18, R18, R18 ;  /* 0x000000121212722b */ /* 0x000fd00000000012 */
[----:B------:R-:W-:Y:S02]  /*45d0*/  DFMA R18, R16, R18, R16 ;  /* 0x000000121012722b */ /* 0x000fe40000000010 */
[----:B------:R-:W-:-:S06]  /*45e0*/  DMUL R16, R12, R14 ;  /* 0x0000000e0c107228 */ /* 0x000fcc0000000000 */
        /* <DEDUP_REMOVED lines=13> */
.L_x_78:
[----:B0123--:R-:W-:Y:S05]  /*46c0*/  BSYNC.RECONVERGENT B3 ;  /* 0x0000000000037941 */ /* 0x00ffea0003800200 */
.L_x_77:
        /* <DEDUP_REMOVED lines=25> */
.L_x_80:
[----:B------:R-:W-:Y:S05]  /*4860*/  BSYNC.RECONVERGENT B3 ;  /* 0x0000000000037941 */ /* 0x000fea0003800200 */
.L_x_79:
[----:B------:R-:W-:Y:S01]  /*4870*/  UMOV UR32, 0x99fcef34 ;  /* 0x99fcef3400207882 */ /* 0x000fe20000000000 */
[----:B------:R-:W-:Y:S02]  /*4880*/  UMOV UR33, 0x3fda8279 ;  /* 0x3fda827900217882 */ /* 0x000fe40000000000 */
[----:B------:R-:W-:-:S11]  /*4890*/  DADD R36, R36, UR32 ;  /* 0x0000002024247e29 */ /* 0x000fd60008000000 */
.L_x_76:
[----:B0123--:R-:W-:Y:S05]  /*48a0*/  BSYNC.RECONVERGENT B2 ;  /* 0x0000000000027941 */ /* 0x00ffea0003800200 */
.L_x_70:
        /* <DEDUP_REMOVED lines=31> */
.L_x_82:
[----:B------:R-:W-:Y:S05]  /*4aa0*/  BSYNC.RECONVERGENT B2 ;  /* 0x0000000000027941 */ /* 0x000fea0003800200 */
.L_x_81:
        /* <DEDUP_REMOVED lines=34> */
.L_x_84:
[----:B------:R-:W-:Y:S05]  /*4cd0*/  BSYNC.RECONVERGENT B2 ;  /* 0x0000000000027941 */ /* 0x000fea0003800200 */
.L_x_83:
        /* <DEDUP_REMOVED lines=10> */
[----:B------:R-:W-:-:S03]  /*4d80*/  IADD3 R20, PT, PT, R19, -0x3500000, RZ ;  /* 0xfcb0000013147810 */ /* 0x000fc60007ffe0ff */
        /* <DEDUP_REMOVED lines=20> */
.L_x_86:
[----:B------:R-:W-:Y:S05]  /*4ed0*/  BSYNC.RECONVERGENT B2 ;  /* 0x0000000000027941 */ /* 0x000fea0003800200 */
.L_x_85:
        /* <DEDUP_REMOVED lines=12> */
[----:B------:R-:W1:Y:S01]  /*4fa0*/  LDCU.64 UR32, c[0x0][0x3b0] ;  /* 0x00007600ff2077ac */ /* 0x000e620008000a00 */
[----:B------:R-:W-:Y:S02]  /*4fb0*/  IMAD.IADD R27, R10, 0x1, R27 ;  /* 0x000000010a1b7824 */ /* 0x000fe400078e021b */
[----:B------:R-:W-:Y:S02]  /*4fc0*/  IMAD.MOV.U32 R25, RZ, RZ, R23 ;  /* 0x000000ffff197224 */ /* 0x000fe400078e0017 */
[----:B------:R-:W-:-:S07]  /*4fd0*/  IMAD.MOV.U32 R24, RZ, RZ, R22 ;  /* 0x000000ffff187224 */ /* 0x000fce00078e0016 */
[----:B------:R-:W-:Y:S01]  /*4fe0*/  @!P0 IADD3 R12, PT, PT, R26, RZ, RZ ;  /* 0x000000ff1a0c8210 */ /* 0x000fe20007ffe0ff */
[----:B0-----:R-:W-:Y:S01]  /*4ff0*/  IMAD.U32 R34, RZ, RZ, UR34 ;  /* 0x00000022ff227e24 */ /* 0x001fe2000f8e00ff */
[----:B------:R-:W-:-:S03]  /*5000*/  MOV R35, UR35 ;  /* 0x0000002300237c02 */ /* 0x000fc60008000f00 */
[----:B------:R-:W-:Y:S02]  /*5010*/  IMAD.MOV.U32 R26, RZ, RZ, R12 ;  /* 0x000000ffff1a7224 */ /* 0x000fe400078e000c */
[----:B-1----:R-:W-:Y:S02]  /*5020*/  IMAD.U32 R36, RZ, RZ, UR32 ;  /* 0x00000020ff247e24 */ /* 0x002fe4000f8e00ff */
[----:B------:R-:W-:Y:S01]  /*5030*/  IMAD.U32 R37, RZ, RZ, UR33 ;  /* 0x00000021ff257e24 */ /* 0x000fe2000f8e00ff */
[----:B------:R-:W-:Y:S06]  /*5040*/  BRA `(.L_x_89) ;  /* 0x0000000c00287947 */ /* 0x000fec0003800000 */
.L_x_88:
        /* <DEDUP_REMOVED lines=9> */
[----:B------:R-:W-:Y:S01]  /*50e0*/  @!P0 IMAD.MOV.U32 R25, RZ, RZ, 0x3 ;  /* 0x00000003ff198424 */ /* 0x000fe200078e00ff */
[----:B------:R-:W-:Y:S01]  /*50f0*/  @P0 IADD3 R25, PT, PT, R23, 0x1, RZ ;  /* 0x0000000117190810 */ /* 0x000fe20007ffe0ff */
[--C-:B------:R-:W-:Y:S02]  /*5100*/  @!P0 IMAD.MOV.U32 R24, RZ, RZ, R22.reuse ;  /* 0x000000ffff188224 */ /* 0x100fe400078e0016 */
[----:B------:R-:W-:Y:S02]  /*5110*/  @!P0 IMAD.MOV.U32 R16, RZ, RZ, R5 ;  /* 0x000000ffff108224 */ /* 0x000fe400078e0005 */
[----:B------:R-:W-:Y:S02]  /*5120*/  @P0 IMAD.MOV.U32 R24, RZ, RZ, R22 ;  /* 0x000000ffff180224 */ /* 0x000fe400078e0016 */
[----:B------:R-:W-:Y:S01]  /*5130*/  @P0 IMAD.MOV.U32 R16, RZ, RZ, R4 ;  /* 0x000000ffff100224 */ /* 0x000fe200078e0004 */
[----:B------:R-:W-:Y:S06]  /*5140*/  BRA `(.L_x_91) ;  /* 0x0000000000e07947 */ /* 0x000fec0003800000 */
.L_x_92:
[----:B------:R-:W-:Y:S01]  /*5150*/  VIADD R8, R8, 0x1 ;  /* 0x0000000108087836 */ /* 0x000fe20000000000 */
[----:B------:R-:W-:Y:S03]  /*5160*/  BSSY.RECONVERGENT B2, `(.L_x_93) ;  /* 0x000000c000027945 */ /* 0x000fe60003800200 */
[C---:B------:R-:W-:Y:S01]  /*5170*/  IMAD.WIDE.U32 R4, R8.reuse, -0x2daee0ad, RZ ;  /* 0xd2511f5308047825 */ /* 0x040fe200078e00ff */
[----:B------:R-:W-:-:S13]  /*5180*/  ISETP.NE.AND P0, PT, R8, RZ, PT ;  /* 0x000000ff0800720c */ /* 0x000fda0003f05270 */
[----:B------:R-:W-:Y:S05]  /*5190*/  @P0 BRA `(.L_x_94) ;  /* 0x0000000000200947 */ /* 0x000fea0003800000 */
[----:B------:R-:W-:-:S05]  /*51a0*/  VIADD R7, R7, 0x1 ;  /* 0x0000000107077836 */ /* 0x000fca0000000000 */
[----:B------:R-:W-:-:S13]  /*51b0*/  ISETP.NE.AND P0, PT, R7, RZ, PT ;  /* 0x000000ff0700720c */ /* 0x000fda0003f05270 */
[----:B------:R-:W-:Y:S01]  /*51c0*/  @!P0 IADD3 R2, PT, PT, R2, 0x1, RZ ;  /* 0x0000000102028810 */ /* 0x000fe20007ffe0ff */
[----:B------:R-:W-:Y:S02]  /*51d0*/  @!P0 VIADD R6, R3, 0x1 ;  /* 0x0000000103068836 */ /* 0x000fe40000000000 */
[----:B------:R-:W-:Y:S01]  /*51e0*/  @!P0 IMAD.MOV.U32 R7, RZ, RZ, RZ ;  /* 0x000000ffff078224 */ /* 0x000fe200078e00ff */
[----:B------:R-:W-:-:S13]  /*51f0*/  ISETP.NE.AND P1, PT, R2, RZ, !P0 ;  /* 0x000000ff0200720c */ /* 0x000fda0004725270 */
[----:B------:R-:W-:-:S04]  /*5200*/  @P1 IMAD.MOV R6, RZ, RZ, R3 ;  /* 0x000000ffff061224 */ /* 0x000fc800078e0203 */
[----:B------:R-:W-:-:S07]  /*5210*/  @!P0 IMAD.MOV.U32 R3, RZ, RZ, R6 ;  /* 0x000000ffff038224 */ /* 0x000fce00078e0006 */
.L_x_94:
[----:B------:R-:W-:Y:S05]  /*5220*/  BSYNC.RECONVERGENT B2 ;  /* 0x0000000000027941 */ /* 0x000fea0003800200 */
.L_x_93:
        /* <DEDUP_REMOVED lines=37> */
[----:B------:R-:W-:Y:S02]  /*5480*/  LOP3.LUT R4, R4, UR4, R15, 0x96, !PT ;  /* 0x0000000404047c12 */ /* 0x000fe4000f8e960f */
[----:B------:R-:W-:Y:S01]  /*5490*/  MOV R6, R14 ;  /* 0x0000000e00067202 */ /* 0x000fe20000000f00 */
[----:B------:R-:W-:Y:S01]  /*54a0*/  IMAD.MOV.U32 R16, RZ, RZ, R22 ;  /* 0x000000ffff107224 */ /* 0x000fe200078e0016 */
[----:B------:R-:W-:Y:S01]  /*54b0*/  LOP3.LUT R5, R12, UR5, R25, 0x96, !PT ;  /* 0x000000050c057c12 */ /* 0x000fe2000f8e9619 */
[----:B------:R-:W-:-:S07]  /*54c0*/  IMAD.MOV.U32 R25, RZ, RZ, RZ ;  /* 0x000000ffff197224 */ /* 0x000fce00078e00ff */
.L_x_91:
[----:B------:R-:W-:Y:S05]  /*54d0*/  BSYNC.RECONVERGENT B1 ;  /* 0x0000000000017941 */ /* 0x000fea0003800200 */
.L_x_90:
[----:B------:R-:W0:Y:S01]  /*54e0*/  I2F.F64.U32 R12, R16 ;  /* 0x00000010000c7312 */ /* 0x000e220000201800 */
[----:B------:R-:W-:Y:S01]  /*54f0*/  IMAD.MOV.U32 R14, RZ, RZ, 0x0 ;  /* 0x00000000ff0e7424 */ /* 0x000fe200078e00ff */
[----:B------:R-:W-:Y:S01]  /*5500*/  UMOV UR32, 0x54442d18 ;  /* 0x54442d1800207882 */ /* 0x000fe20000000000 */
[----:B------:R-:W-:Y:S01]  /*5510*/  IMAD.MOV.U32 R15, RZ, RZ, 0x3df00000 ;  /* 0x3df00000ff0f7424 */ /* 0x000fe200078e00ff */
[----:B------:R-:W-:Y:S01]  /*5520*/  UMOV UR33, 0x401921fb ;  /* 0x401921fb00217882 */ /* 0x000fe20000000000 */
[----:B------:R-:W-:Y:S01]  /*5530*/  BSSY.RECONVERGENT B4, `(.L_x_95) ;  /* 0x0000022000047945 */ /* 0x000fe20003800200 */
[----:B------:R-:W-:Y:S01]  /*5540*/  MOV R46, 0x1 ;  /* 0x00000001002e7802 */ /* 0x000fe20000000f00 */
[----:B------:R-:W-:Y:S02]  /*5550*/  IMAD.MOV.U32 R44, RZ, RZ, R30 ;  /* 0x000000ffff2c7224 */ /* 0x000fe400078e001e */
[----:B------:R-:W-:Y:S01]  /*5560*/  IMAD.MOV.U32 R45, RZ, RZ, R31 ;  /* 0x000000ffff2d7224 */ /* 0x000fe200078e001f */
        /* <DEDUP_REMOVED lines=25> */
[----:B------:R-:W-:Y:S01]  /*5700*/  MOV R46, R15 ;  /* 0x0000000f002e7202 */ /* 0x000fe20000000f00 */
[----:B------:R-:W-:Y:S02]  /*5710*/  IMAD.MOV.U32 R44, RZ, RZ, R12 ;  /* 0x000000ffff2c7224 */ /* 0x000fe400078e000c */
[----:B------:R-:W-:-:S07]  /*5720*/  IMAD.MOV.U32 R45, RZ, RZ, R13 ;  /* 0x000000ffff2d7224 */ /* 0x000fce00078e000d */
.L_x_98:
[----:B------:R-:W-:Y:S05]  /*5730*/  BSYNC.RECONVERGENT B5 ;  /* 0x0000000000057941 */ /* 0x000fea0003800200 */
.L_x_97:
[----:B------:R-:W-:-:S07]  /*5740*/  VIADD R46, R46, 0x1 ;  /* 0x000000012e2e7836 */ /* 0x000fce0000000000 */
.L_x_96:
[----:B------:R-:W-:Y:S05]  /*5750*/  BSYNC.RECONVERGENT B4 ;  /* 0x0000000000047941 */ /* 0x000fea0003800200 */
.L_x_95:
[----:B------:R-:W-:-:S05]  /*5760*/  IMAD.SHL.U32 R12, R46, 0x40, RZ ;  /* 0x000000402e0c7824 */ /* 0x000fca00078e00ff */
[----:B------:R-:W-:-:S04]  /*5770*/  LOP3.LUT R12, R12, 0x40, RZ, 0xc0, !PT ;  /* 0x000000400c0c7812 */ /* 0x000fc800078ec0ff */
[----:B------:R-:W-:-:S04]  /*5780*/  IADD3 R48, P0, PT, R12, UR26, RZ ;  /* 0x0000001a0c307c10 */ /* 0x000fc8000ff1e0ff */
[----:B------:R-:W-:-:S05]  /*5790*/  IADD3.X R49, PT, PT, RZ, UR27, RZ, P0, !PT ;  /* 0x0000001bff317c10 */ /* 0x000fca00087fe4ff */
        /* <DEDUP_REMOVED lines=11> */
[----:B--2---:R-:W-:Y:S01]  /*5850*/  DFMA R12, R42, R40, R12 ;  /* 0x000000282a0c722b */ /* 0x004fe2000000000c */
[----:B------:R-:W-:Y:S01]  /*5860*/  IMAD.MOV.U32 R40, RZ, RZ, R30 ;  /* 0x000000ffff287224 */ /* 0x000fe200078e001e */
[----:B------:R-:W-:-:S06]  /*5870*/  MOV R41, R31 ;  /* 0x0000001f00297202 */ /* 0x000fcc0000000f00 */
[----:B------:R-:W-:-:S08]  /*5880*/  DFMA R12, R42, R12, R14 ;  /* 0x0000000c2a0c722b */ /* 0x000fd0000000000e */
[----:B---3--:R-:W-:-:S08]  /*5890*/  DFMA R12, R42, R12, R16 ;  /* 0x0000000c2a0c722b */ /* 0x008fd00000000010 */
[----:B------:R-:W-:-:S08]  /*58a0*/  DFMA R12, R42, R12, R18 ;  /* 0x0000000c2a0c722b */ /* 0x000fd00000000012 */
[----:B----4-:R-:W-:-:S08]  /*58b0*/  DFMA R12, R42, R12, R20 ;  /* 0x0000000c2a0c722b */ /* 0x010fd00000000014 */
[----:B------:R-:W-:-:S08]  /*58c0*/  DFMA R12, R42, R12, R22 ;  /* 0x0000000c2a0c722b */ /* 0x000fd00000000016 */
[----:B------:R-:W-:Y:S02]  /*58d0*/  DFMA R14, R12, R44, R44 ;  /* 0x0000002c0c0e722b */ /* 0x000fe4000000002c */
[----:B------:R-:W-:Y:S01]  /*58e0*/  DFMA R12, R42, R12, 1 ;  /* 0x3ff000002a0c742b */ /* 0x000fe2000000000c */
[----:B------:R-:W-:-:S09]  /*58f0*/  IMAD.MOV.U32 R44, RZ, RZ, RZ ;  /* 0x000000ffff2c7224 */ /* 0x000fd200078e00ff */
[----:B------:R-:W-:Y:S02]  /*5900*/  FSEL R14, R12, R14, !P0 ;  /* 0x0000000e0c0e7208 */ /* 0x000fe40004000000 */
[----:B------:R-:W-:Y:S02]  /*5910*/  FSEL R15, R13, R15, !P0 ;  /* 0x0000000f0d0f7208 */ /* 0x000fe40004000000 */
[----:B------:R-:W-:-:S04]  /*5920*/  LOP3.LUT P0, RZ, R46, 0x2, RZ, 0xc0, !PT ;  /* 0x000000022eff7812 */ /* 0x000fc8000780c0ff */
        /* <DEDUP_REMOVED lines=28> */
.L_x_100:
[----:B------:R-:W-:Y:S05]  /*5af0*/  BSYNC.RECONVERGENT B4 ;  /* 0x0000000000047941 */ /* 0x000fea0003800200 */
.L_x_99:
        /* <DEDUP_REMOVED lines=31> */
.L_x_89:
[----:B------:R-:W-:Y:S05]  /*5cf0*/  BSYNC.RECONVERGENT B3 ;  /* 0x0000000000037941 */ /* 0x000fea0003800200 */
.L_x_87:
[----:B------:R-:W-:-:S05]  /*5d00*/  IMAD.U32 R13, RZ, RZ, UR30 ;  /* 0x0000001eff0d7e24 */ /* 0x000fca000f8e00ff */
[----:B------:R-:W-:-:S13]  /*5d10*/  ISETP.GE.U32.AND P0, PT, R27, R13, PT ;  /* 0x0000000d1b00720c */ /* 0x000fda0003f06070 */
[----:B------:R-:W-:Y:S05]  /*5d20*/  @!P0 BRA `(.L_x_101) ;  /* 0xffffffe000f48947 */ /* 0x000fea000383ffff */
.L_x_69:
[----:B0123--:R-:W-:Y:S05]  /*5d30*/  BSYNC.RECONVERGENT B0 ;  /* 0x0000000000007941 */ /* 0x00ffea0003800200 */
.L_x_68:
        /* <DEDUP_REMOVED lines=10> */
[----:B------:R-:W-:Y:S01]  /*5de0*/  IMAD.MOV.U32 R27, RZ, RZ, RZ ;  /* 0x000000ffff1b7224 */ /* 0x000fe200078e00ff */
[----:B------:R-:W-:Y:S01]  /*5df0*/  MOV R39, R28 ;  /* 0x0000001c00277202 */ /* 0x000fe20000000f00 */
[----:B------:R-:W5:Y:S01]  /*5e00*/  LDCU.64 UR34, c[0x0][0x3b8] ;  /* 0x00007700ff2277ac */ /* 0x000f620008000a00 */
[----:B----4-:R-:W-:Y:S02]  /*5e10*/  IMAD.U32 R36, RZ, RZ, UR32 ;  /* 0x00000020ff247e24 */ /* 0x010fe4000f8e00ff */
[----:B------:R-:W-:Y:S02]  /*5e20*/  IMAD.U32 R37, RZ, RZ, UR33 ;  /* 0x00000021ff257e24 */ /* 0x000fe4000f8e00ff */
[----:B-----5:R-:W-:Y:S02]  /*5e30*/  IMAD.U32 R34, RZ, RZ, UR34 ;  /* 0x00000022ff227e24 */ /* 0x020fe4000f8e00ff */
[----:B------:R-:W-:-:S07]  /*5e40*/  IMAD.U32 R35, RZ, RZ, UR35 ;  /* 0x00000023ff237e24 */ /* 0x000fce000f8e00ff */
.L_x_135:
        /* <DEDUP_REMOVED lines=36> */
[----:B0123--:R-:W-:Y:S05]  /*6090*/  CALL.REL.NOINC `($__internal_0_$__cuda_sm20_div_rn_f64_full) ;  /* 0x0000001c00907944 */ /* 0x00ffea0003c00000 */
.L_x_107:
[----:B0123--:R-:W-:Y:S05]  /*60a0*/  BSYNC.RECONVERGENT B3 ;  /* 0x0000000000037941 */ /* 0x00ffea0003800200 */
.L_x_106:
[----:B------:R-:W0:Y:S01]  /*60b0*/  MUFU.RCP64H R15, R45 ;  /* 0x0000002d000f7308 */ /* 0x000e220000001800 */
[----:B------:R-:W-:Y:S01]  /*60c0*/  MOV R14, 0x1 ;  /* 0x00000001000e7802 */ /* 0x000fe20000000f00 */
        /* <DEDUP_REMOVED lines=21> */
[----:B------:R-:W-:Y:S02]  /*6220*/  IMAD.MOV.U32 R36, RZ, RZ, R12 ;  /* 0x000000ffff247224 */ /* 0x000fe400078e000c */
[----:B------:R-:W-:-:S07]  /*6230*/  IMAD.MOV.U32 R37, RZ, RZ, R13 ;  /* 0x000000ffff257224 */ /* 0x000fce00078e000d */
.L_x_109:
[----:B------:R-:W-:Y:S05]  /*6240*/  BSYNC.RECONVERGENT B3 ;  /* 0x0000000000037941 */ /* 0x000fea0003800200 */
.L_x_108:
[----:B------:R-:W-:Y:S01]  /*6250*/  UMOV UR32, 0x4590331d ;  /* 0x4590331d00207882 */ /* 0x000fe20000000000 */
[----:B------:R-:W-:Y:S02]  /*6260*/  UMOV UR33, 0x3fe279a7 ;  /* 0x3fe279a700217882 */ /* 0x000fe40000000000 */
[----:B------:R-:W-:Y:S01]  /*6270*/  DADD R36, R36, UR32 ;  /* 0x0000002024247e29 */ /* 0x000fe20008000000 */
[----:B------:R-:W-:Y:S10]  /*6280*/  BRA `(.L_x_110) ;  /* 0x0000000000d87947 */ /* 0x000ff40003800000 */
.L_x_105:
[----:B------:R-:W-:Y:S01]  /*6290*/  MOV R14, 0x980c433a ;  /* 0x980c433a000e7802 */ /* 0x000fe20000000f00 */
        /* <DEDUP_REMOVED lines=23> */
.L_x_112:
[----:B0123--:R-:W-:Y:S05]  /*6410*/  BSYNC.RECONVERGENT B3 ;  /* 0x0000000000037941 */ /* 0x00ffea0003800200 */
.L_x_111:
[----:B------:R-:W0:Y:S01]  /*6420*/  MUFU.RCP64H R15, R23 ;  /* 0x00000017000f7308 */ /* 0x000e220000001800 */
[----:B------:R-:W-:Y:S01]  /*6430*/  MOV R14, 0x1 ;  /* 0x00000001000e7802 */ /* 0x000fe20000000f00 */
        /* <DEDUP_REMOVED lines=23> */
.L_x_114:
[----:B------:R-:W-:Y:S05]  /*65b0*/  BSYNC.RECONVERGENT B3 ;  /* 0x0000000000037941 */ /* 0x000fea0003800200 */
.L_x_113:
[----:B------:R-:W-:Y:S01]  /*65c0*/  UMOV UR32, 0x99fcef34 ;  /* 0x99fcef3400207882 */ /* 0x000fe20000000000 */
[----:B------:R-:W-:Y:S02]  /*65d0*/  UMOV UR33, 0x3fda8279 ;  /* 0x3fda827900217882 */ /* 0x000fe40000000000 */
[----:B------:R-:W-:-:S11]  /*65e0*/  DADD R36, R36, UR32 ;  /* 0x0000002024247e29 */ /* 0x000fd60008000000 */
.L_x_110:
[----:B0123--:R-:W-:Y:S05]  /*65f0*/  BSYNC.RECONVERGENT B2 ;  /* 0x0000000000027941 */ /* 0x00ffea0003800200 */
.L_x_104:
        /* <DEDUP_REMOVED lines=31> */
.L_x_116:
[----:B------:R-:W-:Y:S05]  /*67f0*/  BSYNC.RECONVERGENT B2 ;  /* 0x0000000000027941 */ /* 0x000fea0003800200 */
.L_x_115:
[----:B------:R-:W-:Y:S01]  /*6800*/  UMOV UR32, 0x288ad81 ;  /* 0x0288ad8100207882 */ /* 0x000fe20000000000 */
[----:B------:R-:W-:Y:S01]  /*6810*/  UMOV UR33, 0x3fe20619 ;  /* 0x3fe2061900217882 */ /* 0x000fe20000000000 */
[----:B------:R-:W-:Y:S01]  /*6820*/  MOV R40, 0x0 ;  /* 0x0000000000287802 */ /* 0x000fe20000000f00 */
        /* <DEDUP_REMOVED lines=31> */
.L_x_118:
[----:B------:R-:W-:Y:S05]  /*6a20*/  BSYNC.RECONVERGENT B2 ;  /* 0x0000000000027941 */ /* 0x000fea0003800200 */
.L_x_117:
[----:B------:R-:W-:Y:S01]  /*6a30*/  DMUL R18, R36, R36 ;  /* 0x0000002424127228 */ /* 0x000fe20000000000 */
[----:B------:R-:W-:Y:S01]  /*6a40*/  IMAD.MOV.U32 R40, RZ, RZ, 0x0 ;  /* 0x00000000ff287424 */ /* 0x000fe200078e00ff */
[----:B------:R-:W-:Y:S01]  /*6a50*/  MOV R41, 0x3fd80000 ;  /* 0x3fd8000000297802 */ /* 0x000fe20000000f00 */
        /* <DEDUP_REMOVED lines=28> */
.L_x_120:
[----:B------:R-:W-:Y:S05]  /*6c20*/  BSYNC.RECONVERGENT B2 ;  /* 0x0000000000027941 */ /* 0x000fea0003800200 */
.L_x_119:
        /* <DEDUP_REMOVED lines=13> */
[----:B------:R-:W-:-:S11]  /*6d00*/  IMAD.IADD R39, R10, 0x1, R39 ;  /* 0x000000010a277824 */ /* 0x000fd600078e0227 */
[----:B------:R-:W-:Y:S01]  /*6d10*/  @!P0 IMAD.MOV R12, RZ, RZ, R27 ;  /* 0x000000ffff0c8224 */ /* 0x000fe200078e021b */
[----:B0-----:R-:W-:Y:S01]  /*6d20*/  MOV R34, UR34 ;  /* 0x0000002200227c02 */ /* 0x001fe20008000f00 */
[----:B------:R-:W-:Y:S02]  /*6d30*/  IMAD.U32 R35, RZ, RZ, UR35 ;  /* 0x00000023ff237e24 */ /* 0x000fe4000f8e00ff */
[----:B------:R-:W-:Y:S02]  /*6d40*/  IMAD.MOV.U32 R27, RZ, RZ, R12 ;  /* 0x000000ffff1b7224 */ /* 0x000fe400078e000c */
[----:B-1----:R-:W-:Y:S02]  /*6d50*/  IMAD.U32 R36, RZ, RZ, UR36 ;  /* 0x00000024ff247e24 */ /* 0x002fe4000f8e00ff */
[----:B------:R-:W-:Y:S01]  /*6d60*/  IMAD.U32 R37, RZ, RZ, UR37 ;  /* 0x00000025ff257e24 */ /* 0x000fe2000f8e00ff */
[----:B------:R-:W-:Y:S06]  /*6d70*/  BRA `(.L_x_123) ;  /* 0x0000000c00287947 */ /* 0x000fec0003800000 */
.L_x_122:
[----:B------:R-:W-:Y:S01]  /*6d80*/  ISETP.NE.AND P0, PT, R25, 0x1, PT ;  /* 0x000000011900780c */ /* 0x000fe20003f05270 */
[----:B------:R-:W-:Y:S01]  /*6d90*/  BSSY.RECONVERGENT B1, `(.L_x_124) ;  /* 0x0000047000017945 */ /* 0x000fe20003800200 */
[----:B------:R-:W-:Y:S01]  /*6da0*/  MOV R38, 0x2 ;  /* 0x0000000200267802 */ /* 0x000fe20000000f00 */
[----:B------:R-:W-:Y:S02]  /*6db0*/  IMAD.MOV.U32 R16, RZ, RZ, R6 ;  /* 0x000000ffff107224 */ /* 0x000fe400078e0006 */
[----:B------:R-:W-:-:S08]  /*6dc0*/  IMAD.MOV.U32 R40, RZ, RZ, R24 ;  /* 0x000000ffff287224 */ /* 0x000fd000078e0018 */
[----:B------:R-:W-:Y:S05]  /*6dd0*/  @!P0 BRA `(.L_x_125) ;  /* 0x0000000400088947 */ /* 0x000fea0003800000 */
[----:B------:R-:W-:-:S13]  /*6de0*/  ISETP.NE.AND P0, PT, R25, 0x3, PT ;  /* 0x000000031900780c */ /* 0x000fda0003f05270 */
[----:B------:R-:W-:Y:S05]  /*6df0*/  @!P0 BRA `(.L_x_126) ;  /* 0x0000000000208947 */ /* 0x000fea0003800000 */
[----:B------:R-:W-:-:S13]  /*6e00*/  ISETP.NE.AND P0, PT, R25, 0x2, PT ;  /* 0x000000021900780c */ /* 0x000fda0003f05270 */
[----:B------:R-:W-:Y:S01]  /*6e10*/  @!P0 IMAD.MOV.U32 R38, RZ, RZ, 0x3 ;  /* 0x00000003ff268424 */ /* 0x000fe200078e00ff */
[----:B------:R-:W-:Y:S01]  /*6e20*/  @!P0 MOV R16, R5 ;  /* 0x0000000500108202 */ /* 0x000fe20000000f00 */
[--C-:B------:R-:W-:Y:S02]  /*6e30*/  @!P0 IMAD.MOV.U32 R40, RZ, RZ, R24.reuse ;  /* 0x000000ffff288224 */ /* 0x100fe400078e0018 */
[----:B------:R-:W-:Y:S02]  /*6e40*/  @P0 VIADD R38, R25, 0x1 ;  /* 0x0000000119260836 */ /* 0x000fe40000000000 */
[----:B------:R-:W-:Y:S02]  /*6e50*/  @P0 IMAD.MOV.U32 R40, RZ, RZ, R24 ;  /* 0x000000ffff280224 */ /* 0x000fe400078e0018 */
[----:B------:R-:W-:Y:S01]  /*6e60*/  @P0 IMAD.MOV.U32 R16, RZ, RZ, R4 ;  /* 0x000000ffff100224 */ /* 0x000fe200078e0004 */
[----:B------:R-:W-:Y:S06]  /*6e70*/  BRA `(.L_x_125) ;  /* 0x0000000000e07947 */ /* 0x000fec0003800000 */
.L_x_126:
[----:B------:R-:W-:Y:S01]  /*6e80*/  VIADD R8, R8, 0x1 ;  /* 0x0000000108087836 */ /* 0x000fe20000000000 */
[----:B------:R-:W-:Y:S03]  /*6e90*/  BSSY.RECONVERGENT B2, `(.L_x_127) ;  /* 0x000000c000027945 */ /* 0x000fe60003800200 */
[C---:B------:R-:W-:Y:S01]  /*6ea0*/  IMAD.WIDE.U32 R12, R8.reuse, -0x2daee0ad, RZ ;  /* 0xd2511f53080c7825 */ /* 0x040fe200078e00ff */
[----:B------:R-:W-:-:S13]  /*6eb0*/  ISETP.NE.AND P0, PT, R8, RZ, PT ;  /* 0x000000ff0800720c */ /* 0x000fda0003f05270 */
[----:B------:R-:W-:Y:S05]  /*6ec0*/  @P0 BRA `(.L_x_128) ;  /* 0x0000000000200947 */ /* 0x000fea0003800000 */
[----:B------:R-:W-:-:S04]  /*6ed0*/  IADD3 R7, PT, PT, R7, 0x1, RZ ;  /* 0x0000000107077810 */ /* 0x000fc80007ffe0ff */
[----:B------:R-:W-:-:S13]  /*6ee0*/  ISETP.NE.AND P0, PT, R7, RZ, PT ;  /* 0x000000ff0700720c */ /* 0x000fda0003f05270 */
[----:B------:R-:W-:Y:S02]  /*6ef0*/  @!P0 VIADD R2, R2, 0x1 ;  /* 0x0000000102028836 */ /* 0x000fe40000000000 */
[----:B------:R-:W-:Y:S02]  /*6f00*/  @!P0 VIADD R4, R3, 0x1 ;  /* 0x0000000103048836 */ /* 0x000fe40000000000 */
[----:B------:R-:W-:Y:S01]  /*6f10*/  @!P0 IMAD.MOV.U32 R7, RZ, RZ, RZ ;  /* 0x000000ffff078224 */ /* 0x000fe200078e00ff */
[----:B------:R-:W-:-:S13]  /*6f20*/  ISETP.NE.AND P1, PT, R2, RZ, !P0 ;  /* 0x000000ff0200720c */ /* 0x000fda0004725270 */
[----:B------:R-:W-:-:S05]  /*6f30*/  @P1 IMAD.MOV R4, RZ, RZ, R3 ;  /* 0x000000ffff041224 */ /* 0x000fca00078e0203 */
[----:B------:R-:W-:-:S07]  /*6f40*/  @!P0 MOV R3, R4 ;  /* 0x0000000400038202 */ /* 0x000fce0000000f00 */
.L_x_128:
[----:B------:R-:W-:Y:S05]  /*6f50*/  BSYNC.RECONVERGENT B2 ;  /* 0x0000000000027941 */ /* 0x000fea0003800200 */
.L_x_127:
[----:B------:R-:W-:Y:S01]  /*6f60*/  IMAD.WIDE.U32 R14, R2, -0x326172a9, RZ ;  /* 0xcd9e8d57020e7825 */ /* 0x000fe200078e00ff */
[----:B------:R-:W-:-:S03]  /*6f70*/  LOP3.LUT R4, R3, UR29, R13, 0x96, !PT ;  /* 0x0000001d03047c12 */ /* 0x000fc6000f8e960d */
[----:B------:R-:W-:Y:S01]  /*6f80*/  IMAD.MOV.U32 R38, RZ, RZ, RZ ;  /* 0x000000ffff267224 */ /* 0x000fe200078e00ff */
        /* <DEDUP_REMOVED lines=35> */
[----:B------:R-:W-:-:S03]  /*71c0*/  LOP3.LUT R4, R14, UR4, R17, 0x96, !PT ;  /* 0x000000040e047c12 */ /* 0x000fc6000f8e9611 */
[----:B------:R-:W-:Y:S01]  /*71d0*/  IMAD.MOV.U32 R6, RZ, RZ, R16 ;  /* 0x000000ffff067224 */ /* 0x000fe200078e0010 */
[----:B------:R-:W-:Y:S01]  /*71e0*/  LOP3.LUT R5, R12, UR5, R41, 0x96, !PT ;  /* 0x000000050c057c12 */ /* 0x000fe2000f8e9629 */
[----:B------:R-:W-:-:S07]  /*71f0*/  IMAD.MOV.U32 R16, RZ, RZ, R24 ;  /* 0x000000ffff107224 */ /* 0x000fce00078e0018 */
.L_x_125:
[----:B------:R-:W-:Y:S05]  /*7200*/  BSYNC.RECONVERGENT B1 ;  /* 0x0000000000017941 */ /* 0x000fea0003800200 */
.L_x_124:
[----:B------:R-:W0:Y:S01]  /*7210*/  I2F.F64.U32 R12, R16 ;  /* 0x00000010000c7312 */ /* 0x000e220000201800 */
[----:B------:R-:W-:Y:S02]  /*7220*/  HFMA2 R15, -RZ, RZ, 1.484375, 0 ;  /* 0x3df00000ff0f7431 */ /* 0x000fe400000001ff */
[----:B------:R-:W-:Y:S01]  /*7230*/  IMAD.MOV.U32 R14, RZ, RZ, 0x0 ;  /* 0x00000000ff0e7424 */ /* 0x000fe200078e00ff */
[----:B------:R-:W-:Y:S01]  /*7240*/  UMOV UR32, 0x54442d18 ;  /* 0x54442d1800207882 */ /* 0x000fe20000000000 */
[----:B------:R-:W-:Y:S01]  /*7250*/  UMOV UR33, 0x401921fb ;  /* 0x401921fb00217882 */ /* 0x000fe20000000000 */
[----:B------:R-:W-:Y:S01]  /*7260*/  BSSY.RECONVERGENT B4, `(.L_x_129) ;  /* 0x0000022000047945 */ /* 0x000fe20003800200 */
[----:B------:R-:W-:Y:S02]  /*7270*/  IMAD.MOV.U32 R41, RZ, RZ, 0x1 ;  /* 0x00000001ff297424 */ /* 0x000fe400078e00ff */
        /* <DEDUP_REMOVED lines=24> */
[----:B------:R-:W-:Y:S02]  /*7400*/  MOV R23, R25 ;  /* 0x0000001900177202 */ /* 0x000fe40000000f00 */
[----:B------:R-:W-:-:S07]  /*7410*/  MOV R22, 0x7430 ;  /* 0x0000743000167802 */ /* 0x000fce0000000f00 */
[----:B------:R-:W-:Y:S05]  /*7420*/  CALL.REL.NOINC `($_Z9vy_kerneliddddddddjdPjS_S_S_y$__internal_trig_reduction_slowpathd) ;  /* 0x0000001000dc7944 */ /* 0x000fea0003c00000 */
[----:B------:R-:W-:Y:S02]  /*7430*/  IMAD.MOV.U32 R41, RZ, RZ, R15 ;  /* 0x000000ffff297224 */ /* 0x000fe400078e000f */
[----:B------:R-:W-:Y:S02]  /*7440*/  IMAD.MOV.U32 R44, RZ, RZ, R12 ;  /* 0x000000ffff2c7224 */ /* 0x000fe400078e000c */
[----:B------:R-:W-:-:S07]  /*7450*/  IMAD.MOV.U32 R45, RZ, RZ, R13 ;  /* 0x000000ffff2d7224 */ /* 0x000fce00078e000d */
.L_x_132:
[----:B------:R-:W-:Y:S05]  /*7460*/  BSYNC.RECONVERGENT B5 ;  /* 0x0000000000057941 */ /* 0x000fea0003800200 */
.L_x_131:
[----:B------:R-:W-:-:S07]  /*7470*/  VIADD R41, R41, 0x1 ;  /* 0x0000000129297836 */ /* 0x000fce0000000000 */
.L_x_130:
[----:B------:R-:W-:Y:S05]  /*7480*/  BSYNC.RECONVERGENT B4 ;  /* 0x0000000000047941 */ /* 0x000fea0003800200 */
.L_x_129:
[----:B------:R-:W-:-:S04]  /*7490*/  SHF.L.U32 R12, R41, 0x6, RZ ;  /* 0x00000006290c7819 */ /* 0x000fc800000006ff */
[----:B------:R-:W-:-:S04]  /*74a0*/  LOP3.LUT R12, R12, 0x40, RZ, 0xc0, !PT ;  /* 0x000000400c0c7812 */ /* 0x000fc800078ec0ff */
[----:B------:R-:W-:-:S05]  /*74b0*/  IADD3 R46, P0, PT, R12, UR26, RZ ;  /* 0x0000001a0c2e7c10 */ /* 0x000fca000ff1e0ff */
[----:B------:R-:W-:-:S05]  /*74c0*/  IMAD.X R47, RZ, RZ, UR27, P0 ;  /* 0x0000001bff2f7e24 */ /* 0x000fca00080e06ff */
[----:B------:R-:W2:Y:S01]  /*74d0*/  LDG.E.128.CONSTANT R12, desc[UR6][R46.64] ;  /* 0x000000062e0c7981 */ /* 0x000ea2000c1e9d00 */
[----:B------:R-:W-:Y:S01]  /*74e0*/  LOP3.LUT R16, R41, 0x1, RZ, 0xc0, !PT ;  /* 0x0000000129107812 */ /* 0x000fe200078ec0ff */
[----:B------:R-:W-:Y:S01]  /*74f0*/  IMAD.MOV.U32 R17, RZ, RZ, 0x20fd8164 ;  /* 0x20fd8164ff117424 */ /* 0x000fe200078e00ff */
[----:B------:R-:W-:Y:S01]  /*7500*/  DMUL R42, R44, R44 ;  /* 0x0000002c2c2a7228 */ /* 0x000fe20000000000 */
[----:B------:R-:W-:Y:S01]  /*7510*/  IMAD.MOV.U32 R18, RZ, RZ, 0x3da8ff83 ;  /* 0x3da8ff83ff127424 */ /* 0x000fe200078e00ff */
[----:B------:R-:W-:Y:S01]  /*7520*/  ISETP.NE.U32.AND P0, PT, R16, 0x1, PT ;  /* 0x000000011000780c */ /* 0x000fe20003f05070 */
[----:B------:R-:W3:Y:S03]  /*7530*/  LDG.E.128.CONSTANT R20, desc[UR6][R46.64+0x20] ;  /* 0x000020062e147981 */ /* 0x000ee6000c1e9d00 */
[----:B------:R-:W-:Y:S02]  /*7540*/  FSEL R16, R17, -8.06006814911005101289e+34, !P0 ;  /* 0xf9785eba11107808 */ /* 0x000fe40004000000 */
[----:B------:R-:W-:-:S06]  /*7550*/  FSEL R17, -R18, 0.11223486810922622681, !P0 ;  /* 0x3de5db6512117808 */ /* 0x000fcc0004000100 */
[C---:B--2---:R-:W-:Y:S01]  /*7560*/  DFMA R12, R42.reuse, R16, R12 ;  /* 0x000000102a0c722b */ /* 0x044fe2000000000c */
[----:B------:R-:W2:Y:S07]  /*7570*/  LDG.E.128.CONSTANT R16, desc[UR6][R46.64+0x10] ;  /* 0x000010062e107981 */ /* 0x000eae000c1e9d00 */
[C---:B------:R-:W-:Y:S01]  /*7580*/  DFMA R12, R42.reuse, R12, R14 ;  /* 0x0000000c2a0c722b */ /* 0x040fe2000000000e */
[----:B------:R-:W-:Y:S07]  /*7590*/  BSSY.RECONVERGENT B4, `(.L_x_133) ;  /* 0x0000029000047945 */ /* 0x000fee0003800200 */
[----:B--2---:R-:W-:-:S08]  /*75a0*/  DFMA R12, R42, R12, R16 ;  /* 0x0000000c2a0c722b */ /* 0x004fd00000000010 */
[----:B------:R-:W-:-:S08]  /*75b0*/  DFMA R12, R42, R12, R18 ;  /* 0x0000000c2a0c722b */ /* 0x000fd00000000012 */
[----:B---3--:R-:W-:-:S08]  /*75c0*/  DFMA R12, R42, R12, R20 ;  /* 0x0000000c2a0c722b */ /* 0x008fd00000000014 */
[----:B------:R-:W-:-:S08]  /*75d0*/  DFMA R12, R42, R12, R22 ;  /* 0x0000000c2a0c722b */ /* 0x000fd00000000016 */
[----:B------:R-:W-:Y:S02]  /*75e0*/  DFMA R14, R12, R44, R44 ;  /* 0x0000002c0c0e722b */ /* 0x000fe4000000002c */
[----:B------:R-:W-:-:S10]  /*75f0*/  DFMA R12, R42, R12, 1 ;  /* 0x3ff000002a0c742b */ /* 0x000fd4000000000c */
[----:B------:R-:W-:Y:S02]  /*7600*/  FSEL R14, R12, R14, !P0 ;  /* 0x0000000e0c0e7208 */ /* 0x000fe40004000000 */
[----:B------:R-:W-:-:S06]  /*7610*/  FSEL R15, R13, R15, !P0 ;  /* 0x0000000f0d0f7208 */ /* 0x000fcc0004000000 */
[----:B------:R-:W-:Y:S01]  /*7620*/  DADD R12, RZ, -R14 ;  /* 0x00000000ff0c7229 */ /* 0x000fe2000000080e */
[----:B------:R-:W-:Y:S01]  /*7630*/  LOP3.LUT P0, RZ, R41, 0x2, RZ, 0xc0, !PT ;  /* 0x0000000229ff7812 */ /* 0x000fe2000780c0ff */
[----:B------:R-:W-:-:S08]  /*7640*/  IMAD.MOV.U32 R42, RZ, RZ, R30 ;  /* 0x000000ffff2a7224 */ /* 0x000fd000078e001e */
[----:B------:R-:W-:Y:S02]  /*7650*/  FSEL R12, R14, R12, !P0 ;  /* 0x0000000c0e0c7208 */ /* 0x000fe40004000000 */
[----:B------:R-:W-:Y:S01]  /*7660*/  FSEL R13, R15, R13, !P0 ;  /* 0x0000000d0f0d7208 */ /* 0x000fe20004000000 */
[----:B------:R-:W-:Y:S01]  /*7670*/  IMAD.MOV.U32 R43, RZ, RZ, R31 ;  /* 0x000000ffff2b7224 */ /* 0x000fe200078e001f */
[----:B------:R-:W-:-:S04]  /*7680*/  MOV R41, RZ ;  /* 0x000000ff00297202 */ /* 0x000fc80000000f00 */
        /* <DEDUP_REMOVED lines=25> */
.L_x_134:
[----:B------:R-:W-:Y:S05]  /*7820*/  BSYNC.RECONVERGENT B4 ;  /* 0x0000000000047941 */ /* 0x000fea0003800200 */
.L_x_133:
[----:B------:R-:W-:-:S04]  /*7830*/  SHF.L.U32 R12, R41, 0x6, RZ ;  /* 0x00000006290c7819 */ /* 0x000fc800000006ff */
        /* <DEDUP_REMOVED lines=13> */
[----:B--2---:R-:W-:Y:S01]  /*7910*/  DFMA R12, R44, R24, R12 ;  /* 0x000000182c0c722b */ /* 0x004fe2000000000c */
[----:B------:R-:W-:Y:S01]  /*7920*/  MOV R24, R40 ;  /* 0x0000002800187202 */ /* 0x000fe20000000f00 */
[----:B------:R-:W-:-:S06]  /*7930*/  IMAD.MOV.U32 R25, RZ, RZ, R38 ;  /* 0x000000ffff197224 */ /* 0x000fcc00078e0026 */
        /* <DEDUP_REMOVED lines=14> */
.L_x_123:
[----:B------:R-:W-:Y:S05]  /*7a20*/  BSYNC.RECONVERGENT B3 ;  /* 0x0000000000037941 */ /* 0x000fea0003800200 */
.L_x_121:
[----:B------:R-:W-:-:S13]  /*7a30*/  ISETP.GE.U32.AND P0, PT, R39, UR30, PT ;  /* 0x0000001e27007c0c */ /* 0x000fda000bf06070 */
[----:B------:R-:W-:Y:S05]  /*7a40*/  @!P0 BRA `(.L_x_135) ;  /* 0xffffffe400008947 */ /* 0x000fea000383ffff */
.L_x_103:
[----:B0123--:R-:W-:Y:S05]  /*7a50*/  BSYNC.RECONVERGENT B0 ;  /* 0x0000000000007941 */ /* 0x00ffea0003800200 */
.L_x_102:
[----:B------:R-:W0:Y:S01]  /*7a60*/  S2R R3, SR_CgaCtaId ;  /* 0x0000000000037919 */ /* 0x000e220000008800 */
[----:B------:R-:W-:Y:S01]  /*7a70*/  MOV R2, 0x400 ;  /* 0x0000040000027802 */ /* 0x000fe20000000f00 */
[----:B------:R-:W-:Y:S01]  /*7a80*/  IMAD.MOV.U32 R15, RZ, RZ, R10 ;  /* 0x000000ffff0f7224 */ /* 0x000fe200078e000a */
[----:B------:R-:W-:Y:S02]  /*7a90*/  ISETP.GE.U32.AND P0, PT, R10, 0x2, PT ;  /* 0x000000020a00780c */ /* 0x000fe40003f06070 */
[----:B------:R-:W-:Y:S02]  /*7aa0*/  MOV R13, R10 ;  /* 0x0000000a000d7202 */ /* 0x000fe40000000f00 */
[----:B0-----:R-:W-:-:S05]  /*7ab0*/  LEA R3, R3, R2, 0x18 ;  /* 0x0000000203037211 */ /* 0x001fca00078ec0ff */
[--C-:B------:R-:W-:Y:S02]  /*7ac0*/  IMAD R14, R10, 0x4, R3.reuse ;  /* 0x000000040a0e7824 */ /* 0x100fe400078e0203 */
[----:B------:R-:W-:-:S03]  /*7ad0*/  IMAD R3, R28, 0x4, R3 ;  /* 0x000000041c037824 */ /* 0x000fc600078e0203 */
[----:B------:R-:W-:Y:S01]  /*7ae0*/  LEA R17, R28, R14, 0x2 ;  /* 0x0000000e1c117211 */ /* 0x000fe200078e10ff */
[C---:B------:R-:W-:Y:S01]  /*7af0*/  IMAD R19, R10.reuse, 0x8, R3 ;  /* 0x000000080a137824 */ /* 0x040fe200078e0203 */
[----:B------:R0:W-:Y:S03]  /*7b00*/  STS [R3], R9 ;  /* 0x0000000903007388 */ /* 0x0001e60000000800 */
[----:B------:R-:W-:Y:S01]  /*7b10*/  IMAD R16, R10, 0x8, R17 ;  /* 0x000000080a107824 */ /* 0x000fe200078e0211 */
[----:B------:R0:W-:Y:S04]  /*7b20*/  STS [R17], R11 ;  /* 0x0000000b11007388 */ /* 0x0001e80000000800 */
[----:B------:R0:W-:Y:S04]  /*7b30*/  STS [R19], R26 ;  /* 0x0000001a13007388 */ /* 0x0001e80000000800 */
[----:B------:R0:W-:Y:S01]  /*7b40*/  STS [R16], R27 ;  /* 0x0000001b10007388 */ /* 0x0001e20000000800 */
[----:B------:R-:W-:Y:S06]  /*7b50*/  BAR.SYNC.DEFER_BLOCKING 0x0 ;  /* 0x0000000000007b1d */ /* 0x000fec0000010000 */
[----:B------:R-:W-:Y:S05]  /*7b60*/  @!P0 BRA `(.L_x_136) ;  /* 0x00000000007c8947 */ /* 0x000fea0003800000 */
[--C-:B------:R-:W-:Y:S02]  /*7b70*/  IMAD.MOV.U32 R12, RZ, RZ, R10.reuse ;  /* 0x000000ffff0c7224 */ /* 0x100fe400078e000a */
[----:B0-----:R-:W-:-:S07]  /*7b80*/  IMAD.MOV.U32 R11, RZ, RZ, R10 ;  /* 0x000000ffff0b7224 */ /* 0x001fce00078e000a */
.L_x_139:
[----:B------:R-:W-:Y:S01]  /*7b90*/  SHF.R.U32.HI R18, RZ, 0x1, R10 ;  /* 0x00000001ff127819 */ /* 0x000fe2000001160a */
[----:B------:R-:W-:Y:S03]  /*7ba0*/  BSSY.RECONVERGENT B0, `(.L_x_137) ;  /* 0x0000017000007945 */ /* 0x000fe60003800200 */
[----:B------:R-:W-:-:S13]  /*7bb0*/  ISETP.GE.U32.AND P0, PT, R28, R18, PT ;  /* 0x000000121c00720c */ /* 0x000fda0003f06070 */
[----:B0-----:R-:W-:Y:S05]  /*7bc0*/  @P0 BRA `(.L_x_138) ;  /* 0x0000000000500947 */ /* 0x001fea0003800000 */
[----:B------:R-:W-:Y:S01]  /*7bd0*/  IMAD R2, R18, 0x4, R3 ;  /* 0x0000000412027824 */ /* 0x000fe200078e0203 */
[----:B------:R-:W-:Y:S04]  /*7be0*/  LDS R5, [R3] ;  /* 0x0000000003057984 */ /* 0x000fe80000000800 */
[----:B------:R-:W0:Y:S02]  /*7bf0*/  LDS R4, [R2] ;  /* 0x0000000002047984 */ /* 0x000e240000000800 */
[----:B0-----:R-:W-:Y:S01]  /*7c00*/  IADD3 R4, PT, PT, R4, R5, RZ ;  /* 0x0000000504047210 */ /* 0x001fe20007ffe0ff */
[----:B------:R-:W-:-:S04]  /*7c10*/  IMAD R5, R18, 0x4, R17 ;  /* 0x0000000412057824 */ /* 0x000fc800078e0211 */
[----:B------:R-:W-:Y:S04]  /*7c20*/  STS [R3], R4 ;  /* 0x0000000403007388 */ /* 0x000fe80000000800 */
[----:B------:R-:W-:Y:S04]  /*7c30*/  LDS R7, [R17] ;  /* 0x0000000011077984 */ /* 0x000fe80000000800 */
[----:B------:R-:W0:Y:S02]  /*7c40*/  LDS R6, [R5] ;  /* 0x0000000005067984 */ /* 0x000e240000000800 */
[----:B0-----:R-:W-:-:S02]  /*7c50*/  IMAD.IADD R6, R6, 0x1, R7 ;  /* 0x0000000106067824 */ /* 0x001fc400078e0207 */
[----:B------:R-:W-:Y:S02]  /*7c60*/  IMAD R7, R11, 0x8, R2 ;  /* 0x000000080b077824 */ /* 0x000fe400078e0202 */
[----:B------:R-:W-:Y:S01]  /*7c70*/  IMAD R2, R12, 0x8, R5 ;  /* 0x000000080c027824 */ /* 0x000fe200078e0205 */
[----:B------:R-:W-:Y:S04]  /*7c80*/  STS [R17], R6 ;  /* 0x0000000611007388 */ /* 0x000fe80000000800 */
[----:B------:R-:W-:Y:S04]  /*7c90*/  LDS R7, [R7] ;  /* 0x0000000007077984 */ /* 0x000fe80000000800 */
[----:B------:R-:W0:Y:S02]  /*7ca0*/  LDS R8, [R19] ;  /* 0x0000000013087984 */ /* 0x000e240000000800 */
[----:B0-----:R-:W-:-:S05]  /*7cb0*/  IADD3 R8, PT, PT, R7, R8, RZ ;  /* 0x0000000807087210 */ /* 0x001fca0007ffe0ff */
[----:B------:R-:W-:Y:S04]  /*7cc0*/  STS [R19], R8 ;  /* 0x0000000813007388 */ /* 0x000fe80000000800 */
[----:B------:R-:W-:Y:S04]  /*7cd0*/  LDS R2, [R2] ;  /* 0x0000000002027984 */ /* 0x000fe80000000800 */
[----:B------:R-:W0:Y:S02]  /*7ce0*/  LDS R9, [R16] ;  /* 0x0000000010097984 */ /* 0x000e240000000800 */
[----:B0-----:R-:W-:-:S05]  /*7cf0*/  IMAD.IADD R9, R2, 0x1, R9 ;  /* 0x0000000102097824 */ /* 0x001fca00078e0209 */
[----:B------:R0:W-:Y:S02]  /*7d00*/  STS [R16], R9 ;  /* 0x0000000910007388 */ /* 0x0001e40000000800 */
.L_x_138:
[----:B------:R-:W-:Y:S05]  /*7d10*/  BSYNC.RECONVERGENT B0 ;  /* 0x0000000000007941 */ /* 0x000fea0003800200 */
.L_x_137:
[----:B------:R-:W-:Y:S01]  /*7d20*/  BAR.SYNC.DEFER_BLOCKING 0x0 ;  /* 0x0000000000007b1d */ /* 0x000fe20000010000 */
[----:B------:R-:W-:Y:S01]  /*7d30*/  ISETP.GT.U32.AND P0, PT, R10, 0x3, PT ;  /* 0x000000030a00780c */ /* 0x000fe20003f04070 */
[----:B------:R-:W-:-:S12]  /*7d40*/  IMAD.MOV.U32 R10, RZ, RZ, R18 ;  /* 0x000000ffff0a7224 */ /* 0x000fd800078e0012 */
[----:B------:R-:W-:Y:S05]  /*7d50*/  @P0 BRA `(.L_x_139) ;  /* 0xfffffffc008c0947 */ /* 0x000fea000383ffff */
.L_x_136:
[----:B------:R-:W-:-:S13]  /*7d60*/  ISETP.NE.AND P0, PT, R28, RZ, PT ;  /* 0x000000ff1c00720c */ /* 0x000fda0003f05270 */
[----:B------:R-:W-:Y:S05]  /*7d70*/  @P0 EXIT ;  /* 0x000000000000094d */ /* 0x000fea0003800000 */
[----:B------:R-:W1:Y:S01]  /*7d80*/  S2UR UR5, SR_CgaCtaId ;  /* 0x00000000000579c3 */ /* 0x000e620000008800 */
[----:B------:R-:W-:Y:S01]  /*7d90*/  UMOV UR4, 0x400 ;  /* 0x0000040000047882 */ /* 0x000fe20000000000 */
[----:B------:R-:W-:Y:S02]  /*7da0*/  LEA R10, R13, R14, 0x2 ;  /* 0x0000000e0d0a7211 */ /* 0x000fe400078e10ff */
[----:B------:R-:W-:Y:S03]  /*7db0*/  LDS R13, [R14] ;  /* 0x000000000e0d7984 */ /* 0x000fe60000000800 */
[----:B------:R-:W-:Y:S01]  /*7dc0*/  IMAD R12, R15, 0x4, R10 ;  /* 0x000000040f0c7824 */ /* 0x000fe200078e020a */
[----:B0-----:R-:W0:Y:S01]  /*7dd0*/  LDC.64 R2, c[0x0][0x3d8] ;  /* 0x0000f600ff027b82 */ /* 0x001e220000000a00 */
[----:B------:R-:W-:Y:S04]  /*7de0*/  LDS R15, [R10] ;  /* 0x000000000a0f7984 */ /* 0x000fe80000000800 */
[----:B------:R-:W-:Y:S03]  /*7df0*/  LDS R17, [R12] ;  /* 0x000000000c117984 */ /* 0x000fe60000000800 */
[----:B------:R-:W2:Y:S01]  /*7e00*/  LDC.64 R4, c[0x0][0x3e0] ;  /* 0x0000f800ff047b82 */ /* 0x000ea20000000a00 */
[----:B-1----:R-:W-:-:S07]  /*7e10*/  ULEA UR4, UR5, UR4, 0x18 ;  /* 0x0000000405047291 */ /* 0x002fce000f8ec0ff */
[----:B------:R-:W1:Y:S01]  /*7e20*/  LDC.64 R6, c[0x0][0x3e8] ;  /* 0x0000fa00ff067b82 */ /* 0x000e620000000a00 */
[C---:B0-----:R-:W-:Y:S01]  /*7e30*/  IMAD.WIDE.U32 R2, R0.reuse, 0x4, R2 ;  /* 0x0000000400027825 */ /* 0x041fe200078e0002 */
[----:B------:R-:W0:Y:S06]  /*7e40*/  LDS R11, [UR4] ;  /* 0x00000004ff0b7984 */ /* 0x000e2c0008000800 */
[----:B------:R-:W3:Y:S01]  /*7e50*/  LDC.64 R8, c[0x0][0x3f0] ;  /* 0x0000fc00ff087b82 */ /* 0x000ee20000000a00 */
[----:B--2---:R-:W-:-:S04]  /*7e60*/  IMAD.WIDE.U32 R4, R0, 0x4, R4 ;  /* 0x0000000400047825 */ /* 0x004fc800078e0004 */
[----:B-1----:R-:W-:-:S04]  /*7e70*/  IMAD.WIDE.U32 R6, R0, 0x4, R6 ;  /* 0x0000000400067825 */ /* 0x002fc800078e0006 */
[----:B---3--:R-:W-:Y:S01]  /*7e80*/  IMAD.WIDE.U32 R8, R0, 0x4, R8 ;  /* 0x0000000400087825 */ /* 0x008fe200078e0008 */
[----:B0-----:R-:W-:Y:S04]  /*7e90*/  STG.E desc[UR6][R2.64], R11 ;  /* 0x0000000b02007986 */ /* 0x001fe8000c101906 */
[----:B------:R-:W-:Y:S04]  /*7ea0*/  STG.E desc[UR6][R4.64], R13 ;  /* 0x0000000d04007986 */ /* 0x000fe8000c101906 */
[----:B------:R-:W-:Y:S04]  /*7eb0*/  STG.E desc[UR6][R6.64], R15 ;  /* 0x0000000f06007986 */ /* 0x000fe8000c101906 */
[----:B------:R-:W-:Y:S01]  /*7ec0*/  STG.E desc[UR6][R8.64], R17 ;  /* 0x0000001108007986 */ /* 0x000fe2000c101906 */
[----:B------:R-:W-:Y:S05]  /*7ed0*/  EXIT ;  /* 0x000000000000794d */ /* 0x000fea0003800000 */
        .weak           $__internal_0_$__cuda_sm20_div_rn_f64_full
        .type           $__internal_0_$__cuda_sm20_div_rn_f64_full,@function
        .size           $__internal_0_$__cuda_sm20_div_rn_f64_full,($__internal_1_$__cuda_sm20_dsqrt_rn_f64_mediumpath_v1 - $__internal_0_$__cuda_sm20_div_rn_f64_full)
$__internal_0_$__cuda_sm20_div_rn_f64_full:
[C---:B------:R-:W-:Y:S01]  /*7ee0*/  FSETP.GEU.AND P0, PT, |R15|.reuse, 1.469367938527859385e-39, PT ;  /* 0x001000000f00780b */ /* 0x040fe20003f0e200 */
[----:B------:R-:W-:Y:S01]  /*7ef0*/  IMAD.MOV.U32 R42, RZ, RZ, 0x1 ;  /* 0x00000001ff2a7424 */ /* 0x000fe200078e00ff */
[----:B------:R-:W-:Y:S01]  /*7f00*/  LOP3.LUT R20, R15, 0x800fffff, RZ, 0xc0, !PT ;  /* 0x800fffff0f147812 */ /* 0x000fe200078ec0ff */
[----:B------:R-:W-:Y:S01]  /*7f10*/  BSSY.RECONVERGENT B1, `(.L_x_140) ;  /* 0x0000059000017945 */ /* 0x000fe20003800200 */
[C---:B------:R-:W-:Y:S02]  /*7f20*/  FSETP.GEU.AND P2, PT, |R17|.reuse, 1.469367938527859385e-39, PT ;  /* 0x001000001100780b */ /* 0x040fe40003f4e200 */
[----:B------:R-:W-:Y:S01]  /*7f30*/  LOP3.LUT R21, R20, 0x3ff00000, RZ, 0xfc, !PT ;  /* 0x3ff0000014157812 */ /* 0x000fe200078efcff */
[----:B------:R-:W-:Y:S01]  /*7f40*/  IMAD.MOV.U32 R20, RZ, RZ, R14 ;  /* 0x000000ffff147224 */ /* 0x000fe200078e000e */
[----:B------:R-:W-:Y:S02]  /*7f50*/  LOP3.LUT R37, R17, 0x7ff00000, RZ, 0xc0, !PT ;  /* 0x7ff0000011257812 */ /* 0x000fe400078ec0ff */
[----:B------:R-:W-:-:S02]  /*7f60*/  MOV R38, 0x1ca00000 ;  /* 0x1ca0000000267802 */ /* 0x000fc40000000f00 */
[----:B------:R-:W-:Y:S01]  /*7f70*/  LOP3.LUT R41, R15, 0x7ff00000, RZ, 0xc0, !PT ;  /* 0x7ff000000f297812 */ /* 0x000fe200078ec0ff */
[----:B------:R-:W-:Y:S01]  /*7f80*/  @!P0 DMUL R20, R14, 8.98846567431157953865e+307 ;  /* 0x7fe000000e148828 */ /* 0x000fe20000000000 */
[----:B------:R-:W-:Y:S02]  /*7f90*/  IMAD.MOV.U32 R40, RZ, RZ, R37 ;  /* 0x000000ffff287224 */ /* 0x000fe400078e0025 */
[----:B------:R-:W-:Y:S02]  /*7fa0*/  ISETP.GE.U32.AND P1, PT, R37, R41, PT ;  /* 0x000000292500720c */ /* 0x000fe40003f26070 */
[----:B------:R-:W-:Y:S01]  /*7fb0*/  @!P2 LOP3.LUT R12, R15, 0x7ff00000, RZ, 0xc0, !PT ;  /* 0x7ff000000f0ca812 */ /* 0x000fe200078ec0ff */
[----:B------:R-:W0:Y:S03]  /*7fc0*/  MUFU.RCP64H R43, R21 ;  /* 0x00000015002b7308 */ /* 0x000e260000001800 */
[----:B------:R-:W-:-:S02]  /*7fd0*/  @!P2 ISETP.GE.U32.AND P3, PT, R37, R12, PT ;  /* 0x0000000c2500a20c */ /* 0x000fc40003f66070 */
[----:B------:R-:W-:Y:S02]  /*7fe0*/  @!P0 LOP3.LUT R41, R21, 0x7ff00000, RZ, 0xc0, !PT ;  /* 0x7ff0000015298812 */ /* 0x000fe400078ec0ff */
[----:B------:R-:W-:-:S04]  /*7ff0*/  @!P2 SEL R13, R38, 0x63400000, !P3 ;  /* 0x63400000260da807 */ /* 0x000fc80005800000 */
[----:B------:R-:W-:-:S04]  /*8000*/  @!P2 LOP3.LUT R12, R13, 0x80000000, R17, 0xf8, !PT ;  /* 0x800000000d0ca812 */ /* 0x000fc800078ef811 */
[----:B------:R-:W-:Y:S01]  /*8010*/  @!P2 LOP3.LUT R13, R12, 0x100000, RZ, 0xfc, !PT ;  /* 0x001000000c0da812 */ /* 0x000fe200078efcff */
[----:B------:R-:W-:Y:S01]  /*8020*/  @!P2 IMAD.MOV.U32 R12, RZ, RZ, RZ ;  /* 0x000000ffff0ca224 */ /* 0x000fe200078e00ff */
[----:B0-----:R-:W-:-:S08]  /*8030*/  DFMA R18, R42, -R20, 1 ;  /* 0x3ff000002a12742b */ /* 0x001fd00000000814 */
[----:B------:R-:W-:-:S08]  /*8040*/  DFMA R18, R18, R18, R18 ;  /* 0x000000121212722b */ /* 0x000fd00000000012 */
[----:B------:R-:W-:Y:S01]  /*8050*/  DFMA R42, R42, R18, R42 ;  /* 0x000000122a2a722b */ /* 0x000fe2000000002a */
[----:B------:R-:W-:Y:S01]  /*8060*/  SEL R19, R38, 0x63400000, !P1 ;  /* 0x6340000026137807 */ /* 0x000fe20004800000 */
[----:B------:R-:W-:-:S03]  /*8070*/  IMAD.MOV.U32 R18, RZ, RZ, R16 ;  /* 0x000000ffff127224 */ /* 0x000fc600078e0010 */
[----:B------:R-:W-:-:S03]  /*8080*/  LOP3.LUT R19, R19, 0x800fffff, R17, 0xf8, !PT ;  /* 0x800fffff13137812 */ /* 0x000fc600078ef811 */
[----:B------:R-:W-:-:S03]  /*8090*/  DFMA R48, R42, -R20, 1 ;  /* 0x3ff000002a30742b */ /* 0x000fc60000000814 */
[----:B------:R-:W-:-:S05]  /*80a0*/  @!P2 DFMA R18, R18, 2, -R12 ;  /* 0x400000001212a82b */ /* 0x000fca000000080c */
[----:B------:R-:W-:-:S05]  /*80b0*/  DFMA R48, R42, R48, R42 ;  /* 0x000000302a30722b */ /* 0x000fca000000002a */
[----:B------:R-:W-:-:S03]  /*80c0*/  @!P2 LOP3.LUT R40, R19, 0x7ff00000, RZ, 0xc0, !PT ;  /* 0x7ff000001328a812 */ /* 0x000fc600078ec0ff */
[----:B------:R-:W-:-:S08]  /*80d0*/  DMUL R42, R48, R18 ;  /* 0x00000012302a7228 */ /* 0x000fd00000000000 */
[----:B------:R-:W-:-:S08]  /*80e0*/  DFMA R12, R42, -R20, R18 ;  /* 0x800000142a0c722b */ /* 0x000fd00000000012 */
[----:B------:R-:W-:Y:S01]  /*80f0*/  DFMA R12, R48, R12, R42 ;  /* 0x0000000c300c722b */ /* 0x000fe2000000002a */
[----:B------:R-:W-:Y:S01]  /*8100*/  IADD3 R42, PT, PT, R40, -0x1, RZ ;  /* 0xffffffff282a7810 */ /* 0x000fe20007ffe0ff */
[----:B------:R-:W-:-:S03]  /*8110*/  VIADD R43, R41, 0xffffffff ;  /* 0xffffffff292b7836 */ /* 0x000fc60000000000 */
[----:B------:R-:W-:-:S04]  /*8120*/  ISETP.GT.U32.AND P0, PT, R42, 0x7feffffe, PT ;  /* 0x7feffffe2a00780c */ /* 0x000fc80003f04070 */
[----:B------:R-:W-:-:S13]  /*8130*/  ISETP.GT.U32.OR P0, PT, R43, 0x7feffffe, P0 ;  /* 0x7feffffe2b00780c */ /* 0x000fda0000704470 */
[----:B------:R-:W-:Y:S05]  /*8140*/  @P0 BRA `(.L_x_141) ;  /* 0x0000000000740947 */ /* 0x000fea0003800000 */
[----:B------:R-:W-:Y:S02]  /*8150*/  LOP3.LUT R16, R15, 0x7ff00000, RZ, 0xc0, !PT ;  /* 0x7ff000000f107812 */ /* 0x000fe400078ec0ff */
[----:B------:R-:W-:Y:S02]  /*8160*/  MOV R40, RZ ;  /* 0x000000ff00287202 */ /* 0x000fe40000000f00 */
[CC--:B------:R-:W-:Y:S02]  /*8170*/  VIADDMNMX R17, R37.reuse, -R16.reuse, 0xb9600000, !PT ;  /* 0xb960000025117446 */ /* 0x0c0fe40007800910 */
[----:B------:R-:W-:Y:S02]  /*8180*/  ISETP.GE.U32.AND P0, PT, R37, R16, PT ;  /* 0x000000102500720c */ /* 0x000fe40003f06070 */
[----:B------:R-:W-:Y:S02]  /*8190*/  VIMNMX R17, PT, PT, R17, 0x46a00000, PT ;  /* 0x46a0000011117848 */ /* 0x000fe40003fe0100 */
[----:B------:R-:W-:-:S05]  /*81a0*/  SEL R38, R38, 0x63400000, !P0 ;  /* 0x6340000026267807 */ /* 0x000fca0004000000 */
[----:B------:R-:W-:-:S04]  /*81b0*/  IMAD.IADD R17, R17, 0x1, -R38 ;  /* 0x0000000111117824 */ /* 0x000fc800078e0a26 */
[----:B------:R-:W-:-:S06]  /*81c0*/  VIADD R41, R17, 0x7fe00000 ;  /* 0x7fe0000011297836 */ /* 0x000fcc0000000000 */
[----:B------:R-:W-:-:S10]  /*81d0*/  DMUL R42, R12, R40 ;  /* 0x000000280c2a7228 */ /* 0x000fd40000000000 */
[----:B------:R-:W-:-:S13]  /*81e0*/  FSETP.GTU.AND P0, PT, |R43|, 1.469367938527859385e-39, PT ;  /* 0x001000002b00780b */ /* 0x000fda0003f0c200 */
[----:B------:R-:W-:Y:S05]  /*81f0*/  @P0 BRA `(.L_x_142) ;  /* 0x0000000000a80947 */ /* 0x000fea0003800000 */
[----:B------:R-:W-:Y:S01]  /*8200*/  DFMA R18, R12, -R20, R18 ;  /* 0x800000140c12722b */ /* 0x000fe20000000012 */
[----:B------:R-:W-:-:S09]  /*8210*/  IMAD.MOV.U32 R40, RZ, RZ, RZ ;  /* 0x000000ffff287224 */ /* 0x000fd200078e00ff */
[C---:B------:R-:W-:Y:S02]  /*8220*/  FSETP.NEU.AND P0, PT, R19.reuse, RZ, PT ;  /* 0x000000ff1300720b */ /* 0x040fe40003f0d000 */
[----:B------:R-:W-:-:S04]  /*8230*/  LOP3.LUT R14, R19, 0x80000000, R15, 0x48, !PT ;  /* 0x80000000130e7812 */ /* 0x000fc800078e480f */
[----:B------:R-:W-:-:S07]  /*8240*/  LOP3.LUT R41, R14, R41, RZ, 0xfc, !PT ;  /* 0x000000290e297212 */ /* 0x000fce00078efcff */
[----:B------:R-:W-:Y:S05]  /*8250*/  @!P0 BRA `(.L_x_142) ;  /* 0x0000000000908947 */ /* 0x000fea0003800000 */
[----:B------:R-:W-:Y:S01]  /*8260*/  IMAD.MOV R19, RZ, RZ, -R17 ;  /* 0x000000ffff137224 */ /* 0x000fe200078e0a11 */
[----:B------:R-:W-:Y:S01]  /*8270*/  IADD3 R17, PT, PT, -R17, -0x43300000, RZ ;  /* 0xbcd0000011117810 */ /* 0x000fe20007ffe1ff */
[----:B------:R-:W-:-:S06]  /*8280*/  IMAD.MOV.U32 R18, RZ, RZ, RZ ;  /* 0x000000ffff127224 */ /* 0x000fcc00078e00ff */
[----:B------:R-:W-:Y:S02]  /*8290*/  DFMA R18, R42, -R18, R12 ;  /* 0x800000122a12722b */ /* 0x000fe4000000000c */
[----:B------:R-:W-:-:S08]  /*82a0*/  DMUL.RP R12, R12, R40 ;  /* 0x000000280c0c7228 */ /* 0x000fd00000008000 */
[----:B------:R-:W-:Y:S02]  /*82b0*/  FSETP.NEU.AND P0, PT, |R19|, R17, PT ;  /* 0x000000111300720b */ /* 0x000fe40003f0d200 */
[----:B------:R-:W-:Y:S02]  /*82c0*/  LOP3.LUT R14, R13, R14, RZ, 0x3c, !PT ;  /* 0x0000000e0d0e7212 */ /* 0x000fe400078e3cff */
[----:B------:R-:W-:Y:S02]  /*82d0*/  FSEL R12, R12, R42, !P0 ;  /* 0x0000002a0c0c7208 */ /* 0x000fe40004000000 */
[----:B------:R-:W-:Y:S02]  /*82e0*/  FSEL R13, R14, R43, !P0 ;  /* 0x0000002b0e0d7208 */ /* 0x000fe40004000000 */
[----:B------:R-:W-:-:S03]  /*82f0*/  MOV R42, R12 ;  /* 0x0000000c002a7202 */ /* 0x000fc60000000f00 */
[----:B------:R-:W-:Y:S01]  /*8300*/  IMAD.MOV.U32 R43, RZ, RZ, R13 ;  /* 0x000000ffff2b7224 */ /* 0x000fe200078e000d */
[----:B------:R-:W-:Y:S06]  /*8310*/  BRA `(.L_x_142) ;  /* 0x0000000000607947 */ /* 0x000fec0003800000 */
.L_x_141:
[----:B------:R-:W-:-:S14]  /*8320*/  DSETP.NAN.AND P0, PT, R16, R16, PT ;  /* 0x000000101000722a */ /* 0x000fdc0003f08000 */
[----:B------:R-:W-:Y:S05]  /*8330*/  @P0 BRA `(.L_x_143) ;  /* 0x00000000004c0947 */ /* 0x000fea0003800000 */
[----:B------:R-:W-:-:S14]  /*8340*/  DSETP.NAN.AND P0, PT, R14, R14, PT ;  /* 0x0000000e0e00722a */ /* 0x000fdc0003f08000 */
[----:B------:R-:W-:Y:S05]  /*8350*/  @P0 BRA `(.L_x_144) ;  /* 0x0000000000340947 */ /* 0x000fea0003800000 */
[----:B------:R-:W-:Y:S01]  /*8360*/  ISETP.NE.AND P0, PT, R40, R41, PT ;  /* 0x000000292800720c */ /* 0x000fe20003f05270 */
[----:B------:R-:W-:Y:S02]  /*8370*/  IMAD.MOV.U32 R42, RZ, RZ, 0x0 ;  /* 0x00000000ff2a7424 */ /* 0x000fe400078e00ff */
[----:B------:R-:W-:-:S10]  /*8380*/  IMAD.MOV.U32 R43, RZ, RZ, -0x80000 ;  /* 0xfff80000ff2b7424 */ /* 0x000fd400078e00ff */
[----:B------:R-:W-:Y:S05]  /*8390*/  @!P0 BRA `(.L_x_142) ;  /* 0x0000000000408947 */ /* 0x000fea0003800000 */
[----:B------:R-:W-:Y:S02]  /*83a0*/  ISETP.NE.AND P0, PT, R40, 0x7ff00000, PT ;  /* 0x7ff000002800780c */ /* 0x000fe40003f05270 */
[----:B------:R-:W-:Y:S02]  /*83b0*/  LOP3.LUT R15, R17, 0x80000000, R15, 0x48, !PT ;  /* 0x80000000110f7812 */ /* 0x000fe400078e480f */
[----:B------:R-:W-:-:S13]  /*83c0*/  ISETP.EQ.OR P0, PT, R41, RZ, !P0 ;  /* 0x000000ff2900720c */ /* 0x000fda0004702670 */
[----:B------:R-:W-:Y:S01]  /*83d0*/  @P0 LOP3.LUT R12, R15, 0x7ff00000, RZ, 0xfc, !PT ;  /* 0x7ff000000f0c0812 */ /* 0x000fe200078efcff */
[----:B------:R-:W-:Y:S01]  /*83e0*/  @!P0 IMAD.MOV.U32 R43, RZ, RZ, R15 ;  /* 0x000000ffff2b8224 */ /* 0x000fe200078e000f */
[----:B------:R-:W-:Y:S01]  /*83f0*/  @!P0 MOV R42, RZ ;  /* 0x000000ff002a8202 */ /* 0x000fe20000000f00 */
[----:B------:R-:W-:Y:S02]  /*8400*/  @P0 IMAD.MOV.U32 R42, RZ, RZ, RZ ;  /* 0x000000ffff2a0224 */ /* 0x000fe400078e00ff */
[----:B------:R-:W-:Y:S01]  /*8410*/  @P0 IMAD.MOV.U32 R43, RZ, RZ, R12 ;  /* 0x000000ffff2b0224 */ /* 0x000fe200078e000c */
[----:B------:R-:W-:Y:S06]  /*8420*/  BRA `(.L_x_142) ;  /* 0x00000000001c7947 */ /* 0x000fec0003800000 */
.L_x_144:
[----:B------:R-:W-:Y:S02]  /*8430*/  LOP3.LUT R13, R15, 0x80000, RZ, 0xfc, !PT ;  /* 0x000800000f0d7812 */ /* 0x000fe400078efcff */
[----:B------:R-:W-:-:S03]  /*8440*/  MOV R42, R14 ;  /* 0x0000000e002a7202 */ /* 0x000fc60000000f00 */
[----:B------:R-:W-:Y:S01]  /*8450*/  IMAD.MOV.U32 R43, RZ, RZ, R13 ;  /* 0x000000ffff2b7224 */ /* 0x000fe200078e000d */
[----:B------:R-:W-:Y:S06]  /*8460*/  BRA `(.L_x_142) ;  /* 0x00000000000c7947 */ /* 0x000fec0003800000 */
.L_x_143:
[----:B------:R-:W-:Y:S01]  /*8470*/  LOP3.LUT R13, R17, 0x80000, RZ, 0xfc, !PT ;  /* 0x00080000110d7812 */ /* 0x000fe200078efcff */
[----:B------:R-:W-:-:S04]  /*8480*/  IMAD.MOV.U32 R42, RZ, RZ, R16 ;  /* 0x000000ffff2a7224 */ /* 0x000fc800078e0010 */
[----:B------:R-:W-:-:S07]  /*8490*/  IMAD.MOV.U32 R43, RZ, RZ, R13 ;  /* 0x000000ffff2b7224 */ /* 0x000fce00078e000d */
.L_x_142:
[----:B------:R-:W-:Y:S05]  /*84a0*/  BSYNC.RECONVERGENT B1 ;  /* 0x0000000000017941 */ /* 0x000fea0003800200 */
.L_x_140:
[----:B------:R-:W-:Y:S01]  /*84b0*/  IMAD.MOV.U32 R37, RZ, RZ, 0x0 ;  /* 0x00000000ff257424 */ /* 0x000fe200078e00ff */
[----:B------:R-:W-:Y:S01]  /*84c0*/  MOV R12, R42 ;  /* 0x0000002a000c7202 */ /* 0x000fe20000000f00 */
[----:B------:R-:W-:Y:S02]  /*84d0*/  IMAD.MOV.U32 R13, RZ, RZ, R43 ;  /* 0x000000ffff0d7224 */ /* 0x000fe400078e002b */
[----:B------:R-:W-:Y:S05]  /*84e0*/  RET.REL.NODEC R36 `(_Z9vy_kerneliddddddddjdPjS_S_S_y) ;  /* 0xffffff7824c47950 */ /* 0x000fea0003c3ffff */
        .weak           $__internal_1_$__cuda_sm20_dsqrt_rn_f64_mediumpath_v1
        .type           $__internal_1_$__cuda_sm20_dsqrt_rn_f64_mediumpath_v1,@function
        .size           $__internal_1_$__cuda_sm20_dsqrt_rn_f64_mediumpath_v1,($_Z9vy_kerneliddddddddjdPjS_S_S_y$__internal_trig_reduction_slowpathd - $__internal_1_$__cuda_sm20_dsqrt_rn_f64_mediumpath_v1)
$__internal_1_$__cuda_sm20_dsqrt_rn_f64_mediumpath_v1:
[----:B------:R-:W-:Y:S01]  /*84f0*/  ISETP.GE.U32.AND P0, PT, R20, -0x3400000, PT ;  /* 0xfcc000001400780c */ /* 0x000fe20003f06070 */
[----:B------:R-:W-:Y:S01]  /*8500*/  BSSY.RECONVERGENT B1, `(.L_x_145) ;  /* 0x0000027000017945 */ /* 0x000fe20003800200 */
[----:B------:R-:W-:Y:S01]  /*8510*/  MOV R21, R19 ;  /* 0x0000001300157202 */ /* 0x000fe20000000f00 */
[----:B------:R-:W-:Y:S02]  /*8520*/  IMAD.MOV.U32 R19, RZ, RZ, R13 ;  /* 0x000000ffff137224 */ /* 0x000fe400078e000d */
[----:B------:R-:W-:Y:S02]  /*8530*/  IMAD.MOV.U32 R20, RZ, RZ, R38 ;  /* 0x000000ffff147224 */ /* 0x000fe400078e0026 */
[----:B------:R-:W-:-:S06]  /*8540*/  IMAD.MOV.U32 R13, RZ, RZ, R15 ;  /* 0x000000ffff0d7224 */ /* 0x000fcc00078e000f */
[----:B------:R-:W-:Y:S05]  /*8550*/  @!P0 BRA `(.L_x_146) ;  /* 0x0000000000208947 */ /* 0x000fea0003800000 */
[----:B------:R-:W-:-:S10]  /*8560*/  DFMA.RM R16, R18, R12, R16 ;  /* 0x0000000c1210722b */ /* 0x000fd40000004010 */
[----:B------:R-:W-:-:S05]  /*8570*/  IADD3 R12, P0, PT, R16, 0x1, RZ ;  /* 0x00000001100c7810 */ /* 0x000fca0007f1e0ff */
[----:B------:R-:W-:-:S06]  /*8580*/  IMAD.X R13, RZ, RZ, R17, P0 ;  /* 0x000000ffff0d7224 */ /* 0x000fcc00000e0611 */
[----:B------:R-:W-:-:S08]  /*8590*/  DFMA.RP R20, -R16, R12, R20 ;  /* 0x0000000c1014722b */ /* 0x000fd00000008114 */
[----:B------:R-:W-:-:S06]  /*85a0*/  DSETP.GT.AND P0, PT, R20, RZ, PT ;  /* 0x000000ff1400722a */ /* 0x000fcc0003f04000 */
[----:B------:R-:W-:Y:S02]  /*85b0*/  FSEL R12, R12, R16, P0 ;  /* 0x000000100c0c7208 */ /* 0x000fe40000000000 */
[----:B------:R-:W-:Y:S01]  /*85c0*/  FSEL R13, R13, R17, P0 ;  /* 0x000000110d0d7208 */ /* 0x000fe20000000000 */
[----:B------:R-:W-:Y:S06]  /*85d0*/  BRA `(.L_x_147) ;  /* 0x0000000000647947 */ /* 0x000fec0003800000 */
.L_x_146:
[----:B------:R-:W-:-:S14]  /*85e0*/  DSETP.NE.AND P0, PT, R20, RZ, PT ;  /* 0x000000ff1400722a */ /* 0x000fdc0003f05000 */
[----:B------:R-:W-:Y:S05]  /*85f0*/  @!P0 BRA `(.L_x_148) ;  /* 0x0000000000588947 */ /* 0x000fea0003800000 */
[----:B------:R-:W-:-:S13]  /*8600*/  ISETP.GE.AND P0, PT, R21, RZ, PT ;  /* 0x000000ff1500720c */ /* 0x000fda0003f06270 */
[----:B------:R-:W-:Y:S01]  /*8610*/  @!P0 MOV R12, 0x0 ;  /* 0x00000000000c8802 */ /* 0x000fe20000000f00 */
[----:B------:R-:W-:Y:S01]  /*8620*/  @!P0 IMAD.MOV.U32 R13, RZ, RZ, -0x80000 ;  /* 0xfff80000ff0d8424 */ /* 0x000fe200078e00ff */
[----:B------:R-:W-:Y:S06]  /*8630*/  @!P0 BRA `(.L_x_147) ;  /* 0x00000000004c8947 */ /* 0x000fec0003800000 */
[----:B------:R-:W-:-:S13]  /*8640*/  ISETP.GT.AND P0, PT, R21, 0x7fefffff, PT ;  /* 0x7fefffff1500780c */ /* 0x000fda0003f04270 */
[----:B------:R-:W-:Y:S05]  /*8650*/  @P0 BRA `(.L_x_148) ;  /* 0x0000000000400947 */ /* 0x000fea0003800000 */
[----:B------:R-:W-:Y:S01]  /*8660*/  DMUL R20, R20, 8.11296384146066816958e+31 ;  /* 0x4690000014147828 */ /* 0x000fe20000000000 */
[----:B------:R-:W-:Y:S01]  /*8670*/  IMAD.MOV.U32 R18, RZ, RZ, RZ ;  /* 0x000000ffff127224 */ /* 0x000fe200078e00ff */
[----:B------:R-:W-:Y:S01]  /*8680*/  MOV R13, 0x3fd80000 ;  /* 0x3fd80000000d7802 */ /* 0x000fe20000000f00 */
[----:B------:R-:W-:-:S03]  /*8690*/  IMAD.MOV.U32 R12, RZ, RZ, 0x0 ;  /* 0x00000000ff0c7424 */ /* 0x000fc600078e00ff */
[----:B------:R-:W0:Y:S02]  /*86a0*/  MUFU.RSQ64H R19, R21 ;  /* 0x0000001500137308 */ /* 0x000e240000001c00 */
[----:B0-----:R-:W-:-:S08]  /*86b0*/  DMUL R16, R18, R18 ;  /* 0x0000001212107228 */ /* 0x001fd00000000000 */
[----:B------:R-:W-:-:S08]  /*86c0*/  DFMA R16, R20, -R16, 1 ;  /* 0x3ff000001410742b */ /* 0x000fd00000000810 */
[----:B------:R-:W-:Y:S02]  /*86d0*/  DFMA R12, R16, R12, 0.5 ;  /* 0x3fe00000100c742b */ /* 0x000fe4000000000c */
[----:B------:R-:W-:-:S08]  /*86e0*/  DMUL R16, R18, R16 ;  /* 0x0000001012107228 */ /* 0x000fd00000000000 */
[----:B------:R-:W-:-:S08]  /*86f0*/  DFMA R16, R12, R16, R18 ;  /* 0x000000100c10722b */ /* 0x000fd00000000012 */
[----:B------:R-:W-:Y:S02]  /*8700*/  DMUL R12, R20, R16 ;  /* 0x00000010140c7228 */ /* 0x000fe40000000000 */
[----:B------:R-:W-:-:S06]  /*8710*/  VIADD R17, R17, 0xfff00000 ;  /* 0xfff0000011117836 */ /* 0x000fcc0000000000 */
[----:B------:R-:W-:-:S08]  /*8720*/  DFMA R18, R12, -R12, R20 ;  /* 0x8000000c0c12722b */ /* 0x000fd00000000014 */
[----:B------:R-:W-:-:S10]  /*8730*/  DFMA R12, R16, R18, R12 ;  /* 0x00000012100c722b */ /* 0x000fd4000000000c */
[----:B------:R-:W-:Y:S01]  /*8740*/  VIADD R13, R13, 0xfcb00000 ;  /* 0xfcb000000d0d7836 */ /* 0x000fe20000000000 */
[----:B------:R-:W-:Y:S06]  /*8750*/  BRA `(.L_x_147) ;  /* 0x0000000000047947 */ /* 0x000fec0003800000 */
.L_x_148:
[----:B------:R-:W-:-:S11]  /*8760*/  DADD R12, R20, R20 ;  /* 0x00000000140c7229 */ /* 0x000fd60000000014 */
.L_x_147:
[----:B------:R-:W-:Y:S05]  /*8770*/  BSYNC.RECONVERGENT B1 ;  /* 0x0000000000017941 */ /* 0x000fea0003800200 */
.L_x_145:
[----:B------:R-:W-:-:S04]  /*8780*/  IMAD.MOV.U32 R15, RZ, RZ, 0x0 ;  /* 0x00000000ff0f7424 */ /* 0x000fc800078e00ff */
[----:B------:R-:W-:Y:S05]  /*8790*/  RET.REL.NODEC R14 `(_Z9vy_kerneliddddddddjdPjS_S_S_y) ;  /* 0xffffff780e187950 */ /* 0x000fea0003c3ffff */
        .type           $_Z9vy_kerneliddddddddjdPjS_S_S_y$__internal_trig_reduction_slowpathd,@function
        .size           $_Z9vy_kerneliddddddddjdPjS_S_S_y$__internal_trig_reduction_slowpathd,(.L_x_159 - $_Z9vy_kerneliddddddddjdPjS_S_S_y$__internal_trig_reduction_slowpathd)
$_Z9vy_kerneliddddddddjdPjS_S_S_y$__internal_trig_reduction_slowpathd:
[----:B------:R-:W-:Y:S02]  /*87a0*/  SHF.R.U32.HI R41, RZ, 0x14, R23 ;  /* 0x00000014ff297819 */ /* 0x000fe40000011617 */
[----:B------:R-:W-:Y:S02]  /*87b0*/  MOV R15, RZ ;  /* 0x000000ff000f7202 */ /* 0x000fe40000000f00 */
[----:B------:R-:W-:-:S04]  /*87c0*/  LOP3.LUT R12, R41, 0x7ff, RZ, 0xc0, !PT ;  /* 0x000007ff290c7812 */ /* 0x000fc800078ec0ff */
[----:B------:R-:W-:-:S13]  /*87d0*/  ISETP.NE.AND P0, PT, R12, 0x7ff, PT ;  /* 0x000007ff0c00780c */ /* 0x000fda0003f05270 */
[----:B------:R-:W-:Y:S05]  /*87e0*/  @!P0 BRA `(.L_x_149) ;  /* 0x0000000800548947 */ /* 0x000fea0003800000 */
[----:B------:R-:W-:Y:S01]  /*87f0*/  VIADD R13, R12, 0xfffffc00 ;  /* 0xfffffc000c0d7836 */ /* 0x000fe20000000000 */
[----:B------:R-:W-:Y:S01]  /*8800*/  BSSY.RECONVERGENT B1, `(.L_x_150) ;  /* 0x0000032000017945 */ /* 0x000fe20003800200 */
[----:B------:R-:W-:-:S03]  /*8810*/  CS2R R48, SRZ ;  /* 0x0000000000307805 */ /* 0x000fc6000001ff00 */
[----:B------:R-:W-:Y:S02]  /*8820*/  SHF.R.U32.HI R12, RZ, 0x6, R13 ;  /* 0x00000006ff0c7819 */ /* 0x000fe4000001160d */
[----:B------:R-:W-:Y:S02]  /*8830*/  ISETP.GE.U32.AND P0, PT, R13, 0x80, PT ;  /* 0x000000800d00780c */ /* 0x000fe40003f06070 */
[C---:B------:R-:W-:Y:S02]  /*8840*/  IADD3 R15, PT, PT, -R12.reuse, 0x13, RZ ;  /* 0x000000130c0f7810 */ /* 0x040fe40007ffe1ff */
[----:B------:R-:W-:Y:S02]  /*8850*/  IADD3 R13, PT, PT, -R12, 0xf, RZ ;  /* 0x0000000f0c0d7810 */ /* 0x000fe40007ffe1ff */
[----:B------:R-:W-:-:S04]  /*8860*/  SEL R15, R15, 0x12, P0 ;  /* 0x000000120f0f7807 */ /* 0x000fc80000000000 */
[----:B------:R-:W-:-:S13]  /*8870*/  ISETP.GE.AND P0, PT, R13, R15, PT ;  /* 0x0000000f0d00720c */ /* 0x000fda0003f06270 */
[----:B------:R-:W-:Y:S05]  /*8880*/  @P0 BRA `(.L_x_151) ;  /* 0x0000000000a40947 */ /* 0x000fea0003800000 */
[----:B------:R-:W0:Y:S01]  /*8890*/  LDC.64 R44, c[0x0][0x358] ;  /* 0x0000d600ff2c7b82 */ /* 0x000e220000000a00 */
[C---:B------:R-:W-:Y:S01]  /*88a0*/  SHF.L.U64.HI R17, R14.reuse, 0xb, R23 ;  /* 0x0000000b0e117819 */ /* 0x040fe20000010217 */
[----:B------:R-:W-:Y:S01]  /*88b0*/  BSSY.RECONVERGENT B2, `(.L_x_152) ;  /* 0x0000025000027945 */ /* 0x000fe20003800200 */
[----:B------:R-:W-:Y:S01]  /*88c0*/  IMAD.SHL.U32 R14, R14, 0x800, RZ ;  /* 0x000008000e0e7824 */ /* 0x000fe200078e00ff */
[----:B------:R-:W-:Y:S01]  /*88d0*/  IADD3 R20, PT, PT, RZ, -R12, -R15 ;  /* 0x8000000cff147210 */ /* 0x000fe20007ffe80f */
[----:B------:R-:W-:Y:S01]  /*88e0*/  IMAD.MOV.U32 R16, RZ, RZ, RZ ;  /* 0x000000ffff107224 */ /* 0x000fe200078e00ff */
[----:B------:R-:W-:Y:S02]  /*88f0*/  LOP3.LUT R17, R17, 0x80000000, RZ, 0xfc, !PT ;  /* 0x8000000011117812 */ /* 0x000fe400078efcff */
[----:B------:R-:W-:-:S07]  /*8900*/  CS2R R48, SRZ ;  /* 0x0000000000307805 */ /* 0x000fce000001ff00 */
.L_x_153:
[----:B------:R-:W1:Y:S01]  /*8910*/  LDC.64 R18, c[0x4][0x40] ;  /* 0x01001000ff127b82 */ /* 0x000e620000000a00 */
[----:B0-----:R-:W-:Y:S02]  /*8920*/  R2UR UR32, R44 ;  /* 0x000000002c2072ca */ /* 0x001fe400000e0000 */
[----:B------:R-:W-:Y:S01]  /*8930*/  R2UR UR33, R45 ;  /* 0x000000002d2172ca */ /* 0x000fe200000e0000 */
[----:B-1----:R-:W-:-:S12]  /*8940*/  IMAD.WIDE R46, R13, 0x8, R18 ;  /* 0x000000080d2e7825 */ /* 0x002fd800078e0212 */
[----:B------:R-:W2:Y:S01]  /*8950*/  LDG.E.64.CONSTANT R46, desc[UR32][R46.64] ;  /* 0x000000202e2e7981 */ /* 0x000ea2000c1e9b00 */
[----:B------:R-:W-:Y:S01]  /*8960*/  MOV R42, R48 ;  /* 0x00000030002a7202 */ /* 0x000fe20000000f00 */
[----:B------:R-:W-:Y:S02]  /*8970*/  IMAD.MOV.U32 R43, RZ, RZ, R49 ;  /* 0x000000ffff2b7224 */ /* 0x000fe400078e0031 */
[----:B------:R-:W-:Y:S02]  /*8980*/  VIADD R20, R20, 0x1 ;  /* 0x0000000114147836 */ /* 0x000fe40000000000 */
[----:B------:R-:W-:Y:S02]  /*8990*/  VIADD R13, R13, 0x1 ;  /* 0x000000010d0d7836 */ /* 0x000fe40000000000 */
[----:B--2---:R-:W-:-:S04]  /*89a0*/  IMAD.WIDE.U32 R42, P2, R46, R14, R42 ;  /* 0x0000000e2e2a7225 */ /* 0x004fc8000784002a */
[-C--:B------:R-:W-:Y:S02]  /*89b0*/  IMAD R19, R46, R17.reuse, RZ ;  /* 0x000000112e137224 */ /* 0x080fe400078e02ff */
[C---:B------:R-:W-:Y:S02]  /*89c0*/  IMAD R18, R47.reuse, R14, RZ ;  /* 0x0000000e2f127224 */ /* 0x040fe400078e02ff */
[----:B------:R-:W-:Y:S01]  /*89d0*/  IMAD R21, R47, R17, RZ ;  /* 0x000000112f157224 */ /* 0x000fe200078e02ff */
[----:B------:R-:W-:Y:S01]  /*89e0*/  IADD3 R19, P1, PT, R19, R43, RZ ;  /* 0x0000002b13137210 */ /* 0x000fe20007f3e0ff */
[----:B------:R-:W-:Y:S02]  /*89f0*/  IMAD.MOV.U32 R48, RZ, RZ, R42 ;  /* 0x000000ffff307224 */ /* 0x000fe400078e002a */
[----:B------:R-:W-:Y:S01]  /*8a00*/  IMAD R42, R16, 0x8, R1 ;  /* 0x00000008102a7824 */ /* 0x000fe200078e0201 */
[----:B------:R-:W-:Y:S01]  /*8a10*/  IADD3 R49, P0, PT, R18, R19, RZ ;  /* 0x0000001312317210 */ /* 0x000fe20007f1e0ff */
[----:B------:R-:W-:Y:S01]  /*8a20*/  IMAD.HI.U32 R19, R46, R17, RZ ;  /* 0x000000112e137227 */ /* 0x000fe200078e00ff */
[----:B------:R-:W-:-:S03]  /*8a30*/  IADD3 R16, PT, PT, R16, 0x1, RZ ;  /* 0x0000000110107810 */ /* 0x000fc60007ffe0ff */
[----:B------:R-:W-:Y:S01]  /*8a40*/  IMAD.HI.U32 R18, R47, R14, RZ ;  /* 0x0000000e2f127227 */ /* 0x000fe200078e00ff */
[----:B------:R-:W-:Y:S01]  /*8a50*/  IADD3.X R19, PT, PT, R19, RZ, RZ, P2, !PT ;  /* 0x000000ff13137210 */ /* 0x000fe200017fe4ff */
[----:B------:R0:W-:Y:S03]  /*8a60*/  STL.64 [R42], R48 ;  /* 0x000000302a007387 */ /* 0x0001e60000100a00 */
[----:B------:R-:W-:Y:S01]  /*8a70*/  IADD3.X R18, P1, PT, R18, R19, RZ, P1, !PT ;  /* 0x0000001312127210 */ /* 0x000fe20000f3e4ff */
[----:B------:R-:W-:-:S03]  /*8a80*/  IMAD.HI.U32 R19, R47, R17, RZ ;  /* 0x000000112f137227 */ /* 0x000fc600078e00ff */
[----:B------:R-:W-:Y:S01]  /*8a90*/  IADD3.X R18, P0, PT, R21, R18, RZ, P0, !PT ;  /* 0x0000001215127210 */ /* 0x000fe2000071e4ff */
[----:B------:R-:W-:Y:S01]  /*8aa0*/  IMAD.X R19, RZ, RZ, R19, P1 ;  /* 0x000000ffff137224 */ /* 0x000fe200008e0613 */
[----:B------:R-:W-:-:S03]  /*8ab0*/  ISETP.NE.AND P1, PT, R20, -0xf, PT ;  /* 0xfffffff11400780c */ /* 0x000fc60003f25270 */
[----:B------:R-:W-:Y:S02]  /*8ac0*/  IMAD.X R19, RZ, RZ, R19, P0 ;  /* 0x000000ffff137224 */ /* 0x000fe400000e0613 */
[----:B0-----:R-:W-:Y:S02]  /*8ad0*/  IMAD.MOV.U32 R48, RZ, RZ, R18 ;  /* 0x000000ffff307224 */ /* 0x001fe400078e0012 */
[----:B------:R-:W-:-:S06]  /*8ae0*/  IMAD.MOV.U32 R49, RZ, RZ, R19 ;  /* 0x000000ffff317224 */ /* 0x000fcc00078e0013 */
[----:B------:R-:W-:Y:S05]  /*8af0*/  @P1 BRA `(.L_x_153) ;  /* 0xfffffffc00841947 */ /* 0x000fea000383ffff */
[----:B------:R-:W-:Y:S05]  /*8b00*/  BSYNC.RECONVERGENT B2 ;  /* 0x0000000000027941 */ /* 0x000fea0003800200 */
.L_x_152:
[----:B------:R-:W-:-:S07]  /*8b10*/  MOV R13, R15 ;  /* 0x0000000f000d7202 */ /* 0x000fce0000000f00 */
.L_x_151:
[----:B------:R-:W-:Y:S05]  /*8b20*/  BSYNC.RECONVERGENT B1 ;  /* 0x0000000000017941 */ /* 0x000fea0003800200 */
.L_x_150:
[----:B------:R-:W-:Y:S01]  /*8b30*/  LOP3.LUT P0, R41, R41, 0x3f, RZ, 0xc0, !PT ;  /* 0x0000003f29297812 */ /* 0x000fe2000780c0ff */
[----:B------:R-:W-:-:S04]  /*8b40*/  IMAD.IADD R12, R12, 0x1, R13 ;  /* 0x000000010c0c7824 */ /* 0x000fc800078e020d */
[----:B------:R-:W-:-:S05]  /*8b50*/  IMAD.U32 R42, R12, 0x8, R1 ;  /* 0x000000080c2a7824 */ /* 0x000fca00078e0001 */
[----:B------:R0:W-:Y:S04]  /*8b60*/  STL.64 [R42+-0x78], R48 ;  /* 0xffff88302a007387 */ /* 0x0001e80000100a00 */
[----:B------:R-:W2:Y:S04]  /*8b70*/  @P0 LDL.64 R16, [R1+0x8] ;  /* 0x0000080001100983 */ /* 0x000ea80000100a00 */
[----:B------:R-:W3:Y:S04]  /*8b80*/  LDL.64 R12, [R1+0x10] ;  /* 0x00001000010c7983 */ /* 0x000ee80000100a00 */
[----:B------:R-:W4:Y:S01]  /*8b90*/  LDL.64 R14, [R1+0x18] ;  /* 0x00001800010e7983 */ /* 0x000f220000100a00 */
[----:B------:R-:W-:Y:S01]  /*8ba0*/  BSSY.RECONVERGENT B1, `(.L_x_154) ;  /* 0x0000035000017945 */ /* 0x000fe20003800200 */
[----:B--2---:R-:W-:-:S02]  /*8bb0*/  @P0 SHF.R.U64 R20, R16, 0x1, R17 ;  /* 0x0000000110140819 */ /* 0x004fc40000001211 */
[----:B------:R-:W-:Y:S02]  /*8bc0*/  @P0 SHF.R.U32.HI R21, RZ, 0x1, R17 ;  /* 0x00000001ff150819 */ /* 0x000fe40000011611 */
[----:B------:R-:W-:Y:S02]  /*8bd0*/  @P0 LOP3.LUT R16, R41, 0x3f, RZ, 0x3c, !PT ;  /* 0x0000003f29100812 */ /* 0x000fe400078e3cff */
[-C--:B---3--:R-:W-:Y:S02]  /*8be0*/  @P0 SHF.L.U32 R19, R12, R41.reuse, RZ ;  /* 0x000000290c130219 */ /* 0x088fe400000006ff */
[----:B------:R-:W-:Y:S02]  /*8bf0*/  @P0 SHF.R.U64 R20, R20, R16, R21 ;  /* 0x0000001014140219 */ /* 0x000fe40000001215 */
[C-C-:B------:R-:W-:Y:S02]  /*8c00*/  @P0 SHF.R.U64 R17, R12.reuse, 0x1, R13.reuse ;  /* 0x000000010c110819 */ /* 0x140fe4000000120d */
[----:B------:R-:W-:-:S02]  /*8c10*/  @P0 SHF.L.U64.HI R18, R12, R41, R13 ;  /* 0x000000290c120219 */ /* 0x000fc4000001020d */
[----:B------:R-:W-:Y:S02]  /*8c20*/  @P0 LOP3.LUT R12, R19, R20, RZ, 0xfc, !PT ;  /* 0x00000014130c0212 */ /* 0x000fe400078efcff */
[----:B------:R-:W-:Y:S02]  /*8c30*/  @P0 SHF.R.U32.HI R19, RZ, 0x1, R13 ;  /* 0x00000001ff130819 */ /* 0x000fe4000001160d */
[-C--:B------:R-:W-:Y:S02]  /*8c40*/  @P0 SHF.R.U32.HI R21, RZ, R16.reuse, R21 ;  /* 0x00000010ff150219 */ /* 0x080fe40000011615 */
[----:B----4-:R-:W-:Y:S02]  /*8c50*/  @P0 SHF.L.U32 R20, R14, R41, RZ ;  /* 0x000000290e140219 */ /* 0x010fe400000006ff */
[----:B------:R-:W-:Y:S02]  /*8c60*/  @P0 SHF.R.U64 R17, R17, R16, R19 ;  /* 0x0000001011110219 */ /* 0x000fe40000001213 */
[----:B------:R-:W-:-:S02]  /*8c70*/  @P0 LOP3.LUT R13, R18, R21, RZ, 0xfc, !PT ;  /* 0x00000015120d0212 */ /* 0x000fc400078efcff */
[----:B------:R-:W-:Y:S02]  /*8c80*/  @P0 SHF.L.U64.HI R41, R14, R41, R15 ;  /* 0x000000290e290219 */ /* 0x000fe4000001020f */
[----:B------:R-:W-:Y:S01]  /*8c90*/  @P0 LOP3.LUT R14, R20, R17, RZ, 0xfc, !PT ;  /* 0x00000011140e0212 */ /* 0x000fe200078efcff */
[C---:B------:R-:W-:Y:S01]  /*8ca0*/  IMAD.SHL.U32 R17, R12.reuse, 0x4, RZ ;  /* 0x000000040c117824 */ /* 0x040fe200078e00ff */
[----:B------:R-:W-:Y:S02]  /*8cb0*/  @P0 SHF.R.U32.HI R16, RZ, R16, R19 ;  /* 0x00000010ff100219 */ /* 0x000fe40000011613 */
[----:B------:R-:W-:Y:S02]  /*8cc0*/  SHF.L.U64.HI R12, R12, 0x2, R13 ;  /* 0x000000020c0c7819 */ /* 0x000fe4000001020d */
[----:B------:R-:W-:Y:S02]  /*8cd0*/  @P0 LOP3.LUT R15, R41, R16, RZ, 0xfc, !PT ;  /* 0x00000010290f0212 */ /* 0x000fe400078efcff */
[----:B------:R-:W-:-:S02]  /*8ce0*/  SHF.L.W.U32.HI R13, R13, 0x2, R14 ;  /* 0x000000020d0d7819 */ /* 0x000fc40000010e0e */
[----:B------:R-:W-:Y:S02]  /*8cf0*/  IADD3 RZ, P0, PT, RZ, -R17, RZ ;  /* 0x80000011ffff7210 */ /* 0x000fe40007f1e0ff */
[----:B------:R-:W-:Y:S02]  /*8d00*/  LOP3.LUT R19, RZ, R12, RZ, 0x33, !PT ;  /* 0x0000000cff137212 */ /* 0x000fe400078e33ff */
[----:B------:R-:W-:Y:S02]  /*8d10*/  SHF.L.W.U32.HI R16, R14, 0x2, R15 ;  /* 0x000000020e107819 */ /* 0x000fe40000010e0f */
[----:B------:R-:W-:Y:S02]  /*8d20*/  LOP3.LUT R18, RZ, R13, RZ, 0x33, !PT ;  /* 0x0000000dff127212 */ /* 0x000fe400078e33ff */
[----:B------:R-:W-:Y:S02]  /*8d30*/  IADD3.X R19, P0, PT, RZ, R19, RZ, P0, !PT ;  /* 0x00000013ff137210 */ /* 0x000fe4000071e4ff */
[----:B------:R-:W-:-:S02]  /*8d40*/  LOP3.LUT R21, RZ, R16, RZ, 0x33, !PT ;  /* 0x00000010ff157212 */ /* 0x000fc400078e33ff */
[C---:B------:R-:W-:Y:S02]  /*8d50*/  ISETP.GT.U32.AND P2, PT, R13.reuse, -0x1, PT ;  /* 0xffffffff0d00780c */ /* 0x040fe40003f44070 */
[----:B------:R-:W-:Y:S02]  /*8d60*/  IADD3.X R18, P1, PT, RZ, R18, RZ, P0, !PT ;  /* 0x00000012ff127210 */ /* 0x000fe4000073e4ff */
[C---:B------:R-:W-:Y:S02]  /*8d70*/  ISETP.GT.AND.EX P0, PT, R16.reuse, -0x1, PT, P2 ;  /* 0xffffffff1000780c */ /* 0x040fe40003f04320 */
[----:B------:R-:W-:Y:S02]  /*8d80*/  IADD3.X R21, PT, PT, RZ, R21, RZ, P1, !PT ;  /* 0x00000015ff157210 */ /* 0x000fe40000ffe4ff */
[----:B------:R-:W-:Y:S02]  /*8d90*/  SEL R13, R13, R18, P0 ;  /* 0x000000120d0d7207 */ /* 0x000fe40000000000 */
[----:B------:R-:W-:-:S02]  /*8da0*/  SEL R14, R16, R21, P0 ;  /* 0x00000015100e7207 */ /* 0x000fc40000000000 */
[----:B------:R-:W-:Y:S02]  /*8db0*/  SEL R12, R12, R19, P0 ;  /* 0x000000130c0c7207 */ /* 0x000fe40000000000 */
[----:B------:R-:W-:-:S03]  /*8dc0*/  ISETP.NE.U32.AND P1, PT, R14, RZ, PT ;  /* 0x000000ff0e00720c */ /* 0x000fc60003f25070 */
[----:B------:R-:W-:Y:S01]  /*8dd0*/  @!P0 IMAD.MOV R17, RZ, RZ, -R17 ;  /* 0x000000ffff118224 */ /* 0x000fe200078e0a11 */
[----:B------:R-:W-:-:S04]  /*8de0*/  SEL R21, R13, R14, !P1 ;  /* 0x0000000e0d157207 */ /* 0x000fc80004800000 */
[----:B------:R-:W1:Y:S02]  /*8df0*/  FLO.U32 R18, R21 ;  /* 0x0000001500127300 */ /* 0x000e6400000e0000 */
[C---:B-1----:R-:W-:Y:S02]  /*8e00*/  IADD3 R20, PT, PT, -R18.reuse, 0x1f, RZ ;  /* 0x0000001f12147810 */ /* 0x042fe40007ffe1ff */
[----:B------:R-:W-:-:S03]  /*8e10*/  IADD3 R18, PT, PT, -R18, 0x3f, RZ ;  /* 0x0000003f12127810 */ /* 0x000fc60007ffe1ff */
[----:B------:R-:W-:-:S05]  /*8e20*/  @P1 IMAD.MOV R18, RZ, RZ, R20 ;  /* 0x000000ffff121224 */ /* 0x000fca00078e0214 */
[----:B------:R-:W-:-:S13]  /*8e30*/  ISETP.NE.AND P1, PT, R18, RZ, PT ;  /* 0x000000ff1200720c */ /* 0x000fda0003f25270 */
[----:B0-----:R-:W-:Y:S05]  /*8e40*/  @!P1 BRA `(.L_x_155) ;  /* 0x0000000000289947 */ /* 0x001fea0003800000 */
[C---:B------:R-:W-:Y:S02]  /*8e50*/  LOP3.LUT R20, R18.reuse, 0x3f, RZ, 0xc0, !PT ;  /* 0x0000003f12147812 */ /* 0x040fe400078ec0ff */
[--C-:B------:R-:W-:Y:S02]  /*8e60*/  SHF.R.U64 R17, R17, 0x1, R12.reuse ;  /* 0x0000000111117819 */ /* 0x100fe4000000120c */
[----:B------:R-:W-:Y:S02]  /*8e70*/  SHF.R.U32.HI R12, RZ, 0x1, R12 ;  /* 0x00000001ff0c7819 */ /* 0x000fe4000001160c */
[----:B------:R-:W-:Y:S02]  /*8e80*/  LOP3.LUT R19, R18, 0x3f, RZ, 0xc, !PT ;  /* 0x0000003f12137812 */ /* 0x000fe400078e0cff */
[CC--:B------:R-:W-:Y:S02]  /*8e90*/  SHF.L.U64.HI R14, R13.reuse, R20.reuse, R14 ;  /* 0x000000140d0e7219 */ /* 0x0c0fe4000001020e */
[----:B------:R-:W-:-:S02]  /*8ea0*/  SHF.L.U32 R13, R13, R20, RZ ;  /* 0x000000140d0d7219 */ /* 0x000fc400000006ff */
[-CC-:B------:R-:W-:Y:S02]  /*8eb0*/  SHF.R.U64 R20, R17, R19.reuse, R12.reuse ;  /* 0x0000001311147219 */ /* 0x180fe4000000120c */
[----:B------:R-:W-:Y:S02]  /*8ec0*/  SHF.R.U32.HI R19, RZ, R19, R12 ;  /* 0x00000013ff137219 */ /* 0x000fe4000001160c */
[----:B------:R-:W-:Y:S02]  /*8ed0*/  LOP3.LUT R13, R13, R20, RZ, 0xfc, !PT ;  /* 0x000000140d0d7212 */ /* 0x000fe400078efcff */
[----:B------:R-:W-:-:S07]  /*8ee0*/  LOP3.LUT R14, R14, R19, RZ, 0xfc, !PT ;  /* 0x000000130e0e7212 */ /* 0x000fce00078efcff */
.L_x_155:
[----:B------:R-:W-:Y:S05]  /*8ef0*/  BSYNC.RECONVERGENT B1 ;  /* 0x0000000000017941 */ /* 0x000fea0003800200 */
.L_x_154:
[----:B------:R-:W-:Y:S02]  /*8f00*/  HFMA2 R21, -RZ, RZ, 0, 0 ;  /* 0x00000000ff157431 */ /* 0x000fe400000001ff */
[----:B------:R-:W-:Y:S01]  /*8f10*/  IMAD.WIDE.U32 R42, R13, 0x2168c235, RZ ;  /* 0x2168c2350d2a7825 */ /* 0x000fe200078e00ff */
[----:B------:R-:W-:-:S03]  /*8f20*/  SHF.R.U32.HI R15, RZ, 0x1e, R15 ;  /* 0x0000001eff0f7819 */ /* 0x000fc6000001160f */
[----:B------:R-:W-:Y:S01]  /*8f30*/  IMAD.MOV.U32 R20, RZ, RZ, R43 ;  /* 0x000000ffff147224 */ /* 0x000fe200078e002b */
[----:B------:R-:W-:Y:S01]  /*8f40*/  IADD3 RZ, P2, PT, R42, R42, RZ ;  /* 0x0000002a2aff7210 */ /* 0x000fe20007f5e0ff */
[----:B------:R-:W-:Y:S01]  /*8f50*/  IMAD.HI.U32 R12, R14, -0x36f0255e, RZ ;  /* 0xc90fdaa20e0c7827 */ /* 0x000fe200078e00ff */
[----:B------:R-:W-:-:S03]  /*8f60*/  LEA.HI R15, R16, R15, RZ, 0x1 ;  /* 0x0000000f100f7211 */ /* 0x000fc600078f08ff */
[----:B------:R-:W-:-:S04]  /*8f70*/  IMAD.WIDE.U32 R20, R13, -0x36f0255e, R20 ;  /* 0xc90fdaa20d147825 */ /* 0x000fc800078e0014 */
[----:B------:R-:W-:-:S04]  /*8f80*/  IMAD.WIDE.U32 R20, P1, R14, 0x2168c235, R20 ;  /* 0x2168c2350e147825 */ /* 0x000fc80007820014 */
[----:B------:R-:W-:Y:S01]  /*8f90*/  IMAD R14, R14, -0x36f0255e, RZ ;  /* 0xc90fdaa20e0e7824 */ /* 0x000fe200078e02ff */
[----:B------:R-:W-:Y:S01]  /*8fa0*/  IADD3.X RZ, P2, PT, R20, R20, RZ, P2, !PT ;  /* 0x0000001414ff7210 */ /* 0x000fe2000175e4ff */
[----:B------:R-:W-:-:S03]  /*8fb0*/  IMAD.X R12, RZ, RZ, R12, P1 ;  /* 0x000000ffff0c7224 */ /* 0x000fc600008e060c */
[----:B------:R-:W-:-:S04]  /*8fc0*/  IADD3 R14, P1, PT, R14, R21, RZ ;  /* 0x000000150e0e7210 */ /* 0x000fc80007f3e0ff */
[C---:B------:R-:W-:Y:S01]  /*8fd0*/  IADD3.X R13, P2, PT, R14.reuse, R14, RZ, P2, !PT ;  /* 0x0000000e0e0d7210 */ /* 0x040fe2000175e4ff */
[----:B------:R-:W-:Y:S01]  /*8fe0*/  IMAD.X R17, RZ, RZ, R12, P1 ;  /* 0x000000ffff117224 */ /* 0x000fe200008e060c */
[----:B------:R-:W-:-:S03]  /*8ff0*/  ISETP.GT.U32.AND P1, PT, R14, RZ, PT ;  /* 0x000000ff0e00720c */ /* 0x000fc60003f24070 */
[C---:B------:R-:W-:Y:S01]  /*9000*/  IMAD.X R12, R17.reuse, 0x1, R17, P2 ;  /* 0x00000001110c7824 */ /* 0x040fe200010e0611 */
[----:B------:R-:W-:-:S04]  /*9010*/  ISETP.GT.AND.EX P1, PT, R17, RZ, PT, P1 ;  /* 0x000000ff1100720c */ /* 0x000fc80003f24310 */
[----:B------:R-:W-:Y:S02]  /*9020*/  SEL R13, R13, R14, P1 ;  /* 0x0000000e0d0d7207 */ /* 0x000fe40000800000 */
[----:B------:R-:W-:Y:S02]  /*9030*/  SEL R12, R12, R17, P1 ;  /* 0x000000110c0c7207 */ /* 0x000fe40000800000 */
[----:B------:R-:W-:-:S04]  /*9040*/  IADD3 R13, P2, PT, R13, 0x1, RZ ;  /* 0x000000010d0d7810 */ /* 0x000fc80007f5e0ff */
[----:B------:R-:W-:-:S04]  /*9050*/  IADD3.X R12, PT, PT, RZ, R12, RZ, P2, !PT ;  /* 0x0000000cff0c7210 */ /* 0x000fc800017fe4ff */
[----:B------:R-:W-:-:S04]  /*9060*/  SHF.R.U64 R13, R13, 0xa, R12 ;  /* 0x0000000a0d0d7819 */ /* 0x000fc8000000120c */
[----:B------:R-:W-:Y:S02]  /*9070*/  IADD3 R17, P2, PT, R13, 0x1, RZ ;  /* 0x000000010d117810 */ /* 0x000fe40007f5e0ff */
[----:B------:R-:W-:Y:S02]  /*9080*/  SEL R13, RZ, 0xffffffff, !P1 ;  /* 0xffffffffff0d7807 */ /* 0x000fe40004800000 */
[----:B------:R-:W-:Y:S02]  /*9090*/  LEA.HI.X R12, R12, RZ, RZ, 0x16, P2 ;  /* 0x000000ff0c0c7211 */ /* 0x000fe400010fb4ff */
[----:B------:R-:W-:Y:S01]  /*90a0*/  LOP3.LUT P1, R23, R23, 0x80000000, RZ, 0xc0, !PT ;  /* 0x8000000017177812 */ /* 0x000fe2000782c0ff */
[----:B------:R-:W-:Y:S01]  /*90b0*/  IMAD.IADD R13, R13, 0x1, -R18 ;  /* 0x000000010d0d7824 */ /* 0x000fe200078e0a12 */
[--C-:B------:R-:W-:Y:S02]  /*90c0*/  SHF.R.U64 R17, R17, 0x1, R12.reuse ;  /* 0x0000000111117819 */ /* 0x100fe4000000120c */
[----:B------:R-:W-:Y:S01]  /*90d0*/  SHF.R.U32.HI R12, RZ, 0x1, R12 ;  /* 0x00000001ff0c7819 */ /* 0x000fe2000001160c */
[----:B------:R-:W-:Y:S01]  /*90e0*/  IMAD.SHL.U32 R13, R13, 0x100000, RZ ;  /* 0x001000000d0d7824 */ /* 0x000fe200078e00ff */
[----:B------:R-:W-:-:S02]  /*90f0*/  IADD3 R14, P2, P3, RZ, RZ, R17 ;  /* 0x000000ffff0e7210 */ /* 0x000fc40007b5e011 */
[----:B------:R-:W-:Y:S02]  /*9100*/  @!P0 LOP3.LUT R23, R23, 0x80000000, RZ, 0x3c, !PT ;  /* 0x8000000017178812 */ /* 0x000fe400078e3cff */
[----:B------:R-:W-:-:S03]  /*9110*/  IADD3.X R12, PT, PT, R13, 0x3fe00000, R12, P2, P3 ;  /* 0x3fe000000d0c7810 */ /* 0x000fc600017e640c */
[----:B------:R-:W-:Y:S01]  /*9120*/  @P1 IMAD.MOV R15, RZ, RZ, -R15 ;  /* 0x000000ffff0f1224 */ /* 0x000fe200078e0a0f */
[----:B------:R-:W-:-:S07]  /*9130*/  LOP3.LUT R23, R12, R23, RZ, 0xfc, !PT ;  /* 0x000000170c177212 */ /* 0x000fce00078efcff */
.L_x_149:
[----:B------:R-:W-:Y:S01]  /*9140*/  IMAD.MOV.U32 R13, RZ, RZ, R23 ;  /* 0x000000ffff0d7224 */ /* 0x000fe200078e0017 */
[----:B------:R-:W-:Y:S01]  /*9150*/  MOV R12, R14 ;  /* 0x0000000e000c7202 */ /* 0x000fe20000000f00 */
[----:B------:R-:W-:-:S04]  /*9160*/  IMAD.MOV.U32 R23, RZ, RZ, 0x0 ;  /* 0x00000000ff177424 */ /* 0x000fc800078e00ff */
[----:B------:R-:W-:Y:S05]  /*9170*/  RET.REL.NODEC R22 `(_Z9vy_kerneliddddddddjdPjS_S_S_y) ;  /* 0xffffff6c16a07950 */ /* 0x000fea0003c3ffff */
.L_x_156:
[----:B------:R-:W-:-:S00]  /*9180*/  BRA `(.L_x_156) ;  /* 0xfffffffc00fc7947 */ /* 0x000fc0000383ffff */
[----:B------:R-:W-:-:S00]  /*9190*/  NOP ;  /* 0x0000000000007918 */ /* 0x000fc00000000000 */
        /* <DEDUP_REMOVED lines=14> */
.L_x_159:


//--------------------- .nv.global.init           --------------------------
	.section	.nv.global.init,"aw",@progbits
	.align	16
.nv.global.init:
	.type		__cudart_sin_cos_coeffs,@object
	.size		__cudart_sin_cos_coeffs,(__cudart_i2opi_d - __cudart_sin_cos_coeffs)
__cudart_sin_cos_coeffs:
        /*0000*/ 	.byte	0x46, 0xd2, 0xb0, 0x2c, 0xf1, 0xe5, 0x5a, 0xbe, 0x92, 0xe3, 0xac, 0x69, 0xe3, 0x1d, 0xc7, 0x3e
        /*0010*/ 	.byte	0xa1, 0x62, 0xdb, 0x19, 0xa0, 0x01, 0x2a, 0xbf, 0x18, 0x08, 0x11, 0x11, 0x11, 0x11, 0x81, 0x3f
        /*0020*/ 	.byte	0x54, 0x55, 0x55, 0x55, 0x55, 0x55, 0xc5, 0xbf, 0x00, 0x00, 0x00, 0x00, 0x00, 0x00, 0x00, 0x00
        /*0030*/ 	.byte	0x00, 0x00, 0x00, 0x00, 0x00, 0x00, 0x00, 0x00, 0x64, 0x81, 0xfd, 0x20, 0x83, 0xff, 0xa8, 0xbd
        /*0040*/ 	.byte	0x28, 0x85, 0xef, 0xc1, 0xa7, 0xee, 0x21, 0x3e, 0xd9, 0xe6, 0x06, 0x8e, 0x4f, 0x7e, 0x92, 0xbe
        /*0050*/ 	.byte	0xe9, 0xbc, 0xdd, 0x19, 0xa0, 0x01, 0xfa, 0x3e, 0x47, 0x5d, 0xc1, 0x16, 0x6c, 0xc1, 0x56, 0xbf
        /*0060*/ 	.byte	0x51, 0x55, 0x55, 0x55, 0x55, 0x55, 0xa5, 0x3f, 0x00, 0x00, 0x00, 0x00, 0x00, 0x00, 0xe0, 0xbf
        /*0070*/ 	.byte	0x00, 0x00, 0x00, 0x00, 0x00, 0x00, 0xf0, 0x3f, 0x00, 0x00, 0x00, 0x00, 0x00, 0x00, 0x00, 0x00
	.type		__cudart_i2opi_d,@object
	.size		__cudart_i2opi_d,(mrg32k3aM1SubSeq - __cudart_i2opi_d)
__cudart_i2opi_d:
        /* <DEDUP_REMOVED lines=9> */
	.type		mrg32k3aM1SubSeq,@object
	.size		mrg32k3aM1SubSeq,(mrg32k3aM2SubSeq - mrg32k3aM1SubSeq)
mrg32k3aM1SubSeq:
        /* <DEDUP_REMOVED lines=126> */
	.type		mrg32k3aM2SubSeq,@object
	.size		mrg32k3aM2SubSeq,(mrg32k3aM1 - mrg32k3aM2SubSeq)
mrg32k3aM2SubSeq:
        /* <DEDUP_REMOVED lines=126> */
	.type		mrg32k3aM1,@object
	.size		mrg32k3aM1,(mrg32k3aM1Seq - mrg32k3aM1)
mrg32k3aM1:
        /* <DEDUP_REMOVED lines=144> */
	.type		mrg32k3aM1Seq,@object
	.size		mrg32k3aM1Seq,(mrg32k3aM2 - mrg32k3aM1Seq)
mrg32k3aM1Seq:
        /* <DEDUP_REMOVED lines=144> */
	.type		mrg32k3aM2,@object
	.size		mrg32k3aM2,(mrg32k3aM2Seq - mrg32k3aM2)
mrg32k3aM2:
        /* <DEDUP_REMOVED lines=144> */
	.type		mrg32k3aM2Seq,@object
	.size		mrg32k3aM2Seq,(precalc_xorwow_matrix - mrg32k3aM2Seq)
mrg32k3aM2Seq:
        /* <DEDUP_REMOVED lines=144> */
	.type		precalc_xorwow_matrix,@object
	.size		precalc_xorwow_matrix,(precalc_xorwow_offset_matrix - precalc_xorwow_matrix)
precalc_xorwow_matrix:
        /* <DEDUP_REMOVED lines=6400> */
	.type		precalc_xorwow_offset_matrix,@object
	.size		precalc_xorwow_offset_matrix,(.L_1 - precalc_xorwow_offset_matrix)
precalc_xorwow_offset_matrix:
        /* <DEDUP_REMOVED lines=6400> */
.L_1:


//--------------------- .nv.shared._Z9vy_kerneliddddddddjdPjS_S_S_y --------------------------
	.section	.nv.shared._Z9vy_kerneliddddddddjdPjS_S_S_y,"aw",@nobits
	.sectionflags	@""
	.align	16
	.zero		1024


//--------------------- .nv.shared.reserved.0     --------------------------
	.section	.nv.shared.reserved.0,"aw",@nobits
	.weak		__nv_reservedSMEM_offset_0_alias
	.size		__nv_reservedSMEM_offset_0_alias, 0, 64
	.other		__nv_reservedSMEM_offset_0_alias,@"STO_CUDA_RESERVED_SHARED STV_DEFAULT"
__nv_reservedSMEM_offset_0_alias:
	.zero		0
	.zero		64


//--------------------- .nv.constant0._Z9vy_kerneliddddddddjdPjS_S_S_y --------------------------
	.section	.nv.constant0._Z9vy_kerneliddddddddjdPjS_S_S_y,"a",@progbits
	.sectionflags	@""
	.align	4
.nv.constant0._Z9vy_kerneliddddddddjdPjS_S_S_y:
	.zero		1024


//--------------------- SYMBOLS --------------------------

	.type		.nv.reservedSmem.offset0,@object
	.size		.nv.reservedSmem.offset0,0x4
	.type		.nv.reservedSmem.cap,@object
	.size		.nv.reservedSmem.cap,0x4
